//
// Generated by NVIDIA NVVM Compiler
//
// Compiler Build ID: CL-36424714
// Cuda compilation tools, release 13.0, V13.0.88
// Based on NVVM 20.0.0
//

.version 9.0
.target sm_100
.address_size 64

	// .globl	_Z26pad_direction_kernel_floatPKfPfjjj

.visible .entry _Z26pad_direction_kernel_floatPKfPfjjj(
	.param .u64 .ptr .align 1 _Z26pad_direction_kernel_floatPKfPfjjj_param_0,
	.param .u64 .ptr .align 1 _Z26pad_direction_kernel_floatPKfPfjjj_param_1,
	.param .u32 _Z26pad_direction_kernel_floatPKfPfjjj_param_2,
	.param .u32 _Z26pad_direction_kernel_floatPKfPfjjj_param_3,
	.param .u32 _Z26pad_direction_kernel_floatPKfPfjjj_param_4
)
{
	.reg .pred 	%p<20>;
	.reg .b32 	%r<146>;
	.reg .b32 	%f<30>;
	.reg .b64 	%rd<151>;

	ld.param.u64 	%rd3, [_Z26pad_direction_kernel_floatPKfPfjjj_param_0];
	ld.param.u64 	%rd4, [_Z26pad_direction_kernel_floatPKfPfjjj_param_1];
	ld.param.u32 	%r51, [_Z26pad_direction_kernel_floatPKfPfjjj_param_2];
	ld.param.u32 	%r143, [_Z26pad_direction_kernel_floatPKfPfjjj_param_3];
	ld.param.u32 	%r50, [_Z26pad_direction_kernel_floatPKfPfjjj_param_4];
	cvta.to.global.u64 	%rd1, %rd3;
	cvta.to.global.u64 	%rd2, %rd4;
	mov.u32 	%r52, %ctaid.x;
	mov.u32 	%r53, %ntid.x;
	mov.u32 	%r54, %tid.x;
	mad.lo.s32 	%r1, %r52, %r53, %r54;
	setp.ge.u32 	%p1, %r1, %r51;
	@%p1 bra 	$L__BB0_27;
	mul.lo.s32 	%r2, %r143, %r1;
	mul.lo.s32 	%r3, %r50, %r1;
	setp.eq.s32 	%p2, %r143, 0;
	@%p2 bra 	$L__BB0_14;
	and.b32  	%r4, %r143, 15;
	setp.lt.u32 	%p3, %r143, 16;
	mov.b32 	%r131, 0;
	@%p3 bra 	$L__BB0_5;
	and.b32  	%r131, %r143, -16;
	neg.s32 	%r139, %r131;
	add.s32 	%r138, %r3, 7;
	add.s32 	%r137, %r2, 7;
$L__BB0_4:
	.pragma "nounroll";
	add.s32 	%r56, %r137, -7;
	mul.wide.u32 	%rd5, %r56, 4;
	add.s64 	%rd6, %rd1, %rd5;
	ld.global.nc.f32 	%f1, [%rd6];
	add.s32 	%r57, %r138, -7;
	mul.wide.u32 	%rd7, %r57, 4;
	add.s64 	%rd8, %rd2, %rd7;
	st.global.f32 	[%rd8], %f1;
	add.s32 	%r58, %r137, -6;
	mul.wide.u32 	%rd9, %r58, 4;
	add.s64 	%rd10, %rd1, %rd9;
	ld.global.nc.f32 	%f2, [%rd10];
	add.s32 	%r59, %r138, -6;
	mul.wide.u32 	%rd11, %r59, 4;
	add.s64 	%rd12, %rd2, %rd11;
	st.global.f32 	[%rd12], %f2;
	add.s32 	%r60, %r137, -5;
	mul.wide.u32 	%rd13, %r60, 4;
	add.s64 	%rd14, %rd1, %rd13;
	ld.global.nc.f32 	%f3, [%rd14];
	add.s32 	%r61, %r138, -5;
	mul.wide.u32 	%rd15, %r61, 4;
	add.s64 	%rd16, %rd2, %rd15;
	st.global.f32 	[%rd16], %f3;
	add.s32 	%r62, %r137, -4;
	mul.wide.u32 	%rd17, %r62, 4;
	add.s64 	%rd18, %rd1, %rd17;
	ld.global.nc.f32 	%f4, [%rd18];
	add.s32 	%r63, %r138, -4;
	mul.wide.u32 	%rd19, %r63, 4;
	add.s64 	%rd20, %rd2, %rd19;
	st.global.f32 	[%rd20], %f4;
	add.s32 	%r64, %r137, -3;
	mul.wide.u32 	%rd21, %r64, 4;
	add.s64 	%rd22, %rd1, %rd21;
	ld.global.nc.f32 	%f5, [%rd22];
	add.s32 	%r65, %r138, -3;
	mul.wide.u32 	%rd23, %r65, 4;
	add.s64 	%rd24, %rd2, %rd23;
	st.global.f32 	[%rd24], %f5;
	add.s32 	%r66, %r137, -2;
	mul.wide.u32 	%rd25, %r66, 4;
	add.s64 	%rd26, %rd1, %rd25;
	ld.global.nc.f32 	%f6, [%rd26];
	add.s32 	%r67, %r138, -2;
	mul.wide.u32 	%rd27, %r67, 4;
	add.s64 	%rd28, %rd2, %rd27;
	st.global.f32 	[%rd28], %f6;
	add.s32 	%r68, %r137, -1;
	mul.wide.u32 	%rd29, %r68, 4;
	add.s64 	%rd30, %rd1, %rd29;
	ld.global.nc.f32 	%f7, [%rd30];
	add.s32 	%r69, %r138, -1;
	mul.wide.u32 	%rd31, %r69, 4;
	add.s64 	%rd32, %rd2, %rd31;
	st.global.f32 	[%rd32], %f7;
	add.s32 	%r70, %r137, 8;
	mul.wide.u32 	%rd33, %r137, 4;
	add.s64 	%rd34, %rd1, %rd33;
	ld.global.nc.f32 	%f8, [%rd34];
	add.s32 	%r71, %r138, 8;
	mul.wide.u32 	%rd35, %r138, 4;
	add.s64 	%rd36, %rd2, %rd35;
	st.global.f32 	[%rd36], %f8;
	add.s32 	%r72, %r137, 1;
	mul.wide.u32 	%rd37, %r72, 4;
	add.s64 	%rd38, %rd1, %rd37;
	ld.global.nc.f32 	%f9, [%rd38];
	add.s32 	%r73, %r138, 1;
	mul.wide.u32 	%rd39, %r73, 4;
	add.s64 	%rd40, %rd2, %rd39;
	st.global.f32 	[%rd40], %f9;
	add.s32 	%r74, %r137, 2;
	mul.wide.u32 	%rd41, %r74, 4;
	add.s64 	%rd42, %rd1, %rd41;
	ld.global.nc.f32 	%f10, [%rd42];
	add.s32 	%r75, %r138, 2;
	mul.wide.u32 	%rd43, %r75, 4;
	add.s64 	%rd44, %rd2, %rd43;
	st.global.f32 	[%rd44], %f10;
	add.s32 	%r76, %r137, 3;
	mul.wide.u32 	%rd45, %r76, 4;
	add.s64 	%rd46, %rd1, %rd45;
	ld.global.nc.f32 	%f11, [%rd46];
	add.s32 	%r77, %r138, 3;
	mul.wide.u32 	%rd47, %r77, 4;
	add.s64 	%rd48, %rd2, %rd47;
	st.global.f32 	[%rd48], %f11;
	add.s32 	%r78, %r137, 4;
	mul.wide.u32 	%rd49, %r78, 4;
	add.s64 	%rd50, %rd1, %rd49;
	ld.global.nc.f32 	%f12, [%rd50];
	add.s32 	%r79, %r138, 4;
	mul.wide.u32 	%rd51, %r79, 4;
	add.s64 	%rd52, %rd2, %rd51;
	st.global.f32 	[%rd52], %f12;
	add.s32 	%r80, %r137, 5;
	mul.wide.u32 	%rd53, %r80, 4;
	add.s64 	%rd54, %rd1, %rd53;
	ld.global.nc.f32 	%f13, [%rd54];
	add.s32 	%r81, %r138, 5;
	mul.wide.u32 	%rd55, %r81, 4;
	add.s64 	%rd56, %rd2, %rd55;
	st.global.f32 	[%rd56], %f13;
	add.s32 	%r82, %r137, 6;
	mul.wide.u32 	%rd57, %r82, 4;
	add.s64 	%rd58, %rd1, %rd57;
	ld.global.nc.f32 	%f14, [%rd58];
	add.s32 	%r83, %r138, 6;
	mul.wide.u32 	%rd59, %r83, 4;
	add.s64 	%rd60, %rd2, %rd59;
	st.global.f32 	[%rd60], %f14;
	add.s32 	%r84, %r137, 7;
	mul.wide.u32 	%rd61, %r84, 4;
	add.s64 	%rd62, %rd1, %rd61;
	ld.global.nc.f32 	%f15, [%rd62];
	add.s32 	%r85, %r138, 7;
	mul.wide.u32 	%rd63, %r85, 4;
	add.s64 	%rd64, %rd2, %rd63;
	st.global.f32 	[%rd64], %f15;
	mul.wide.u32 	%rd65, %r70, 4;
	add.s64 	%rd66, %rd1, %rd65;
	ld.global.nc.f32 	%f16, [%rd66];
	mul.wide.u32 	%rd67, %r71, 4;
	add.s64 	%rd68, %rd2, %rd67;
	st.global.f32 	[%rd68], %f16;
	add.s32 	%r139, %r139, 16;
	add.s32 	%r138, %r138, 16;
	add.s32 	%r137, %r137, 16;
	setp.eq.s32 	%p4, %r139, 0;
	@%p4 bra 	$L__BB0_5;
	bra.uni 	$L__BB0_4;
$L__BB0_5:
	setp.eq.s32 	%p5, %r4, 0;
	@%p5 bra 	$L__BB0_14;
	and.b32  	%r10, %r143, 7;
	setp.lt.u32 	%p6, %r4, 8;
	@%p6 bra 	$L__BB0_8;
	add.s32 	%r86, %r131, %r2;
	mul.wide.u32 	%rd69, %r86, 4;
	add.s64 	%rd70, %rd1, %rd69;
	ld.global.nc.f32 	%f17, [%rd70];
	add.s32 	%r87, %r131, %r3;
	mul.wide.u32 	%rd71, %r87, 4;
	add.s64 	%rd72, %rd2, %rd71;
	st.global.f32 	[%rd72], %f17;
	add.s32 	%r88, %r86, 1;
	mul.wide.u32 	%rd73, %r88, 4;
	add.s64 	%rd74, %rd1, %rd73;
	ld.global.nc.f32 	%f18, [%rd74];
	add.s32 	%r89, %r87, 1;
	mul.wide.u32 	%rd75, %r89, 4;
	add.s64 	%rd76, %rd2, %rd75;
	st.global.f32 	[%rd76], %f18;
	add.s32 	%r90, %r86, 2;
	mul.wide.u32 	%rd77, %r90, 4;
	add.s64 	%rd78, %rd1, %rd77;
	ld.global.nc.f32 	%f19, [%rd78];
	add.s32 	%r91, %r87, 2;
	mul.wide.u32 	%rd79, %r91, 4;
	add.s64 	%rd80, %rd2, %rd79;
	st.global.f32 	[%rd80], %f19;
	add.s32 	%r92, %r86, 3;
	mul.wide.u32 	%rd81, %r92, 4;
	add.s64 	%rd82, %rd1, %rd81;
	ld.global.nc.f32 	%f20, [%rd82];
	add.s32 	%r93, %r87, 3;
	mul.wide.u32 	%rd83, %r93, 4;
	add.s64 	%rd84, %rd2, %rd83;
	st.global.f32 	[%rd84], %f20;
	add.s32 	%r94, %r86, 4;
	mul.wide.u32 	%rd85, %r94, 4;
	add.s64 	%rd86, %rd1, %rd85;
	ld.global.nc.f32 	%f21, [%rd86];
	add.s32 	%r95, %r87, 4;
	mul.wide.u32 	%rd87, %r95, 4;
	add.s64 	%rd88, %rd2, %rd87;
	st.global.f32 	[%rd88], %f21;
	add.s32 	%r96, %r86, 5;
	mul.wide.u32 	%rd89, %r96, 4;
	add.s64 	%rd90, %rd1, %rd89;
	ld.global.nc.f32 	%f22, [%rd90];
	add.s32 	%r97, %r87, 5;
	mul.wide.u32 	%rd91, %r97, 4;
	add.s64 	%rd92, %rd2, %rd91;
	st.global.f32 	[%rd92], %f22;
	add.s32 	%r98, %r86, 6;
	mul.wide.u32 	%rd93, %r98, 4;
	add.s64 	%rd94, %rd1, %rd93;
	ld.global.nc.f32 	%f23, [%rd94];
	add.s32 	%r99, %r87, 6;
	mul.wide.u32 	%rd95, %r99, 4;
	add.s64 	%rd96, %rd2, %rd95;
	st.global.f32 	[%rd96], %f23;
	add.s32 	%r100, %r86, 7;
	mul.wide.u32 	%rd97, %r100, 4;
	add.s64 	%rd98, %rd1, %rd97;
	ld.global.nc.f32 	%f24, [%rd98];
	add.s32 	%r101, %r87, 7;
	mul.wide.u32 	%rd99, %r101, 4;
	add.s64 	%rd100, %rd2, %rd99;
	st.global.f32 	[%rd100], %f24;
	add.s32 	%r131, %r131, 8;
$L__BB0_8:
	setp.eq.s32 	%p7, %r10, 0;
	@%p7 bra 	$L__BB0_14;
	and.b32  	%r13, %r143, 3;
	setp.lt.u32 	%p8, %r10, 4;
	@%p8 bra 	$L__BB0_11;
	add.s32 	%r102, %r131, %r2;
	mul.wide.u32 	%rd101, %r102, 4;
	add.s64 	%rd102, %rd1, %rd101;
	ld.global.nc.f32 	%f25, [%rd102];
	add.s32 	%r103, %r131, %r3;
	mul.wide.u32 	%rd103, %r103, 4;
	add.s64 	%rd104, %rd2, %rd103;
	st.global.f32 	[%rd104], %f25;
	add.s32 	%r104, %r102, 1;
	mul.wide.u32 	%rd105, %r104, 4;
	add.s64 	%rd106, %rd1, %rd105;
	ld.global.nc.f32 	%f26, [%rd106];
	add.s32 	%r105, %r103, 1;
	mul.wide.u32 	%rd107, %r105, 4;
	add.s64 	%rd108, %rd2, %rd107;
	st.global.f32 	[%rd108], %f26;
	add.s32 	%r106, %r102, 2;
	mul.wide.u32 	%rd109, %r106, 4;
	add.s64 	%rd110, %rd1, %rd109;
	ld.global.nc.f32 	%f27, [%rd110];
	add.s32 	%r107, %r103, 2;
	mul.wide.u32 	%rd111, %r107, 4;
	add.s64 	%rd112, %rd2, %rd111;
	st.global.f32 	[%rd112], %f27;
	add.s32 	%r108, %r102, 3;
	mul.wide.u32 	%rd113, %r108, 4;
	add.s64 	%rd114, %rd1, %rd113;
	ld.global.nc.f32 	%f28, [%rd114];
	add.s32 	%r109, %r103, 3;
	mul.wide.u32 	%rd115, %r109, 4;
	add.s64 	%rd116, %rd2, %rd115;
	st.global.f32 	[%rd116], %f28;
	add.s32 	%r131, %r131, 4;
$L__BB0_11:
	setp.eq.s32 	%p9, %r13, 0;
	@%p9 bra 	$L__BB0_14;
	add.s32 	%r136, %r131, %r3;
	add.s32 	%r135, %r131, %r2;
	neg.s32 	%r134, %r13;
$L__BB0_13:
	.pragma "nounroll";
	mul.wide.u32 	%rd117, %r135, 4;
	add.s64 	%rd118, %rd1, %rd117;
	ld.global.nc.f32 	%f29, [%rd118];
	mul.wide.u32 	%rd119, %r136, 4;
	add.s64 	%rd120, %rd2, %rd119;
	st.global.f32 	[%rd120], %f29;
	add.s32 	%r136, %r136, 1;
	add.s32 	%r135, %r135, 1;
	add.s32 	%r134, %r134, 1;
	setp.ne.s32 	%p10, %r134, 0;
	@%p10 bra 	$L__BB0_13;
$L__BB0_14:
	setp.ge.u32 	%p11, %r143, %r50;
	@%p11 bra 	$L__BB0_27;
	sub.s32 	%r25, %r50, %r143;
	and.b32  	%r26, %r25, 7;
	sub.s32 	%r110, %r143, %r50;
	setp.gt.u32 	%p12, %r110, -8;
	@%p12 bra 	$L__BB0_19;
	add.s32 	%r142, %r143, 3;
	add.s32 	%r141, %r143, %r3;
	and.b32  	%r111, %r25, -8;
	neg.s32 	%r140, %r111;
$L__BB0_17:
	.pragma "nounroll";
	mul.wide.u32 	%rd121, %r141, 4;
	add.s64 	%rd122, %rd2, %rd121;
	mov.b32 	%r112, 1065353216;
	st.global.u32 	[%rd122], %r112;
	add.s32 	%r113, %r141, 1;
	mul.wide.u32 	%rd123, %r113, 4;
	add.s64 	%rd124, %rd2, %rd123;
	st.global.u32 	[%rd124], %r112;
	add.s32 	%r114, %r141, 2;
	mul.wide.u32 	%rd125, %r114, 4;
	add.s64 	%rd126, %rd2, %rd125;
	st.global.u32 	[%rd126], %r112;
	add.s32 	%r115, %r141, 3;
	mul.wide.u32 	%rd127, %r115, 4;
	add.s64 	%rd128, %rd2, %rd127;
	st.global.u32 	[%rd128], %r112;
	add.s32 	%r116, %r141, 4;
	mul.wide.u32 	%rd129, %r116, 4;
	add.s64 	%rd130, %rd2, %rd129;
	st.global.u32 	[%rd130], %r112;
	add.s32 	%r117, %r141, 5;
	mul.wide.u32 	%rd131, %r117, 4;
	add.s64 	%rd132, %rd2, %rd131;
	st.global.u32 	[%rd132], %r112;
	add.s32 	%r118, %r141, 6;
	mul.wide.u32 	%rd133, %r118, 4;
	add.s64 	%rd134, %rd2, %rd133;
	st.global.u32 	[%rd134], %r112;
	add.s32 	%r119, %r141, 7;
	mul.wide.u32 	%rd135, %r119, 4;
	add.s64 	%rd136, %rd2, %rd135;
	st.global.u32 	[%rd136], %r112;
	add.s32 	%r142, %r142, 8;
	add.s32 	%r141, %r141, 8;
	add.s32 	%r140, %r140, 8;
	setp.ne.s32 	%p13, %r140, 0;
	@%p13 bra 	$L__BB0_17;
	add.s32 	%r143, %r142, -3;
$L__BB0_19:
	setp.eq.s32 	%p14, %r26, 0;
	@%p14 bra 	$L__BB0_27;
	and.b32  	%r44, %r25, 3;
	setp.lt.u32 	%p15, %r26, 4;
	@%p15 bra 	$L__BB0_22;
	add.s32 	%r120, %r143, %r3;
	mul.wide.u32 	%rd137, %r120, 4;
	add.s64 	%rd138, %rd2, %rd137;
	mov.b32 	%r121, 1065353216;
	st.global.u32 	[%rd138], %r121;
	add.s32 	%r122, %r120, 1;
	mul.wide.u32 	%rd139, %r122, 4;
	add.s64 	%rd140, %rd2, %rd139;
	st.global.u32 	[%rd140], %r121;
	add.s32 	%r123, %r120, 2;
	mul.wide.u32 	%rd141, %r123, 4;
	add.s64 	%rd142, %rd2, %rd141;
	st.global.u32 	[%rd142], %r121;
	add.s32 	%r124, %r120, 3;
	mul.wide.u32 	%rd143, %r124, 4;
	add.s64 	%rd144, %rd2, %rd143;
	st.global.u32 	[%rd144], %r121;
	add.s32 	%r143, %r143, 4;
$L__BB0_22:
	setp.eq.s32 	%p16, %r44, 0;
	@%p16 bra 	$L__BB0_27;
	setp.eq.s32 	%p17, %r44, 1;
	@%p17 bra 	$L__BB0_25;
	add.s32 	%r125, %r143, %r3;
	mul.wide.u32 	%rd145, %r125, 4;
	add.s64 	%rd146, %rd2, %rd145;
	mov.b32 	%r126, 1065353216;
	st.global.u32 	[%rd146], %r126;
	add.s32 	%r127, %r125, 1;
	mul.wide.u32 	%rd147, %r127, 4;
	add.s64 	%rd148, %rd2, %rd147;
	st.global.u32 	[%rd148], %r126;
	add.s32 	%r143, %r143, 2;
$L__BB0_25:
	and.b32  	%r128, %r25, 1;
	setp.eq.b32 	%p18, %r128, 1;
	not.pred 	%p19, %p18;
	@%p19 bra 	$L__BB0_27;
	add.s32 	%r129, %r143, %r3;
	mul.wide.u32 	%rd149, %r129, 4;
	add.s64 	%rd150, %rd2, %rd149;
	mov.b32 	%r130, 1065353216;
	st.global.u32 	[%rd150], %r130;
$L__BB0_27:
	ret;

}
	// .globl	_Z34concatenate_encodings_kernel_floatPKfS0_Pfjjj
.visible .entry _Z34concatenate_encodings_kernel_floatPKfS0_Pfjjj(
	.param .u64 .ptr .align 1 _Z34concatenate_encodings_kernel_floatPKfS0_Pfjjj_param_0,
	.param .u64 .ptr .align 1 _Z34concatenate_encodings_kernel_floatPKfS0_Pfjjj_param_1,
	.param .u64 .ptr .align 1 _Z34concatenate_encodings_kernel_floatPKfS0_Pfjjj_param_2,
	.param .u32 _Z34concatenate_encodings_kernel_floatPKfS0_Pfjjj_param_3,
	.param .u32 _Z34concatenate_encodings_kernel_floatPKfS0_Pfjjj_param_4,
	.param .u32 _Z34concatenate_encodings_kernel_floatPKfS0_Pfjjj_param_5
)
{
	.reg .pred 	%p<20>;
	.reg .b32 	%r<200>;
	.reg .b32 	%f<59>;
	.reg .b64 	%rd<239>;

	ld.param.u64 	%rd4, [_Z34concatenate_encodings_kernel_floatPKfS0_Pfjjj_param_0];
	ld.param.u64 	%rd5, [_Z34concatenate_encodings_kernel_floatPKfS0_Pfjjj_param_1];
	ld.param.u64 	%rd6, [_Z34concatenate_encodings_kernel_floatPKfS0_Pfjjj_param_2];
	ld.param.u32 	%r61, [_Z34concatenate_encodings_kernel_floatPKfS0_Pfjjj_param_3];
	ld.param.u32 	%r59, [_Z34concatenate_encodings_kernel_floatPKfS0_Pfjjj_param_4];
	ld.param.u32 	%r60, [_Z34concatenate_encodings_kernel_floatPKfS0_Pfjjj_param_5];
	cvta.to.global.u64 	%rd1, %rd4;
	cvta.to.global.u64 	%rd2, %rd6;
	cvta.to.global.u64 	%rd3, %rd5;
	mov.u32 	%r62, %ctaid.x;
	mov.u32 	%r63, %ntid.x;
	mov.u32 	%r64, %tid.x;
	mad.lo.s32 	%r1, %r62, %r63, %r64;
	setp.ge.u32 	%p1, %r1, %r61;
	@%p1 bra 	$L__BB1_27;
	mul.lo.s32 	%r2, %r59, %r1;
	mul.lo.s32 	%r3, %r60, %r1;
	setp.eq.s32 	%p2, %r59, 0;
	@%p2 bra 	$L__BB1_14;
	and.b32  	%r4, %r59, 15;
	setp.lt.u32 	%p3, %r59, 16;
	mov.b32 	%r182, 0;
	@%p3 bra 	$L__BB1_5;
	and.b32  	%r182, %r59, -16;
	neg.s32 	%r190, %r182;
	add.s32 	%r66, %r60, %r59;
	mad.lo.s32 	%r189, %r66, %r1, 7;
	add.s32 	%r188, %r2, 7;
$L__BB1_4:
	.pragma "nounroll";
	add.s32 	%r67, %r188, -7;
	mul.wide.u32 	%rd7, %r67, 4;
	add.s64 	%rd8, %rd1, %rd7;
	ld.global.nc.f32 	%f1, [%rd8];
	add.s32 	%r68, %r189, -7;
	mul.wide.u32 	%rd9, %r68, 4;
	add.s64 	%rd10, %rd2, %rd9;
	st.global.f32 	[%rd10], %f1;
	add.s32 	%r69, %r188, -6;
	mul.wide.u32 	%rd11, %r69, 4;
	add.s64 	%rd12, %rd1, %rd11;
	ld.global.nc.f32 	%f2, [%rd12];
	add.s32 	%r70, %r189, -6;
	mul.wide.u32 	%rd13, %r70, 4;
	add.s64 	%rd14, %rd2, %rd13;
	st.global.f32 	[%rd14], %f2;
	add.s32 	%r71, %r188, -5;
	mul.wide.u32 	%rd15, %r71, 4;
	add.s64 	%rd16, %rd1, %rd15;
	ld.global.nc.f32 	%f3, [%rd16];
	add.s32 	%r72, %r189, -5;
	mul.wide.u32 	%rd17, %r72, 4;
	add.s64 	%rd18, %rd2, %rd17;
	st.global.f32 	[%rd18], %f3;
	add.s32 	%r73, %r188, -4;
	mul.wide.u32 	%rd19, %r73, 4;
	add.s64 	%rd20, %rd1, %rd19;
	ld.global.nc.f32 	%f4, [%rd20];
	add.s32 	%r74, %r189, -4;
	mul.wide.u32 	%rd21, %r74, 4;
	add.s64 	%rd22, %rd2, %rd21;
	st.global.f32 	[%rd22], %f4;
	add.s32 	%r75, %r188, -3;
	mul.wide.u32 	%rd23, %r75, 4;
	add.s64 	%rd24, %rd1, %rd23;
	ld.global.nc.f32 	%f5, [%rd24];
	add.s32 	%r76, %r189, -3;
	mul.wide.u32 	%rd25, %r76, 4;
	add.s64 	%rd26, %rd2, %rd25;
	st.global.f32 	[%rd26], %f5;
	add.s32 	%r77, %r188, -2;
	mul.wide.u32 	%rd27, %r77, 4;
	add.s64 	%rd28, %rd1, %rd27;
	ld.global.nc.f32 	%f6, [%rd28];
	add.s32 	%r78, %r189, -2;
	mul.wide.u32 	%rd29, %r78, 4;
	add.s64 	%rd30, %rd2, %rd29;
	st.global.f32 	[%rd30], %f6;
	add.s32 	%r79, %r188, -1;
	mul.wide.u32 	%rd31, %r79, 4;
	add.s64 	%rd32, %rd1, %rd31;
	ld.global.nc.f32 	%f7, [%rd32];
	add.s32 	%r80, %r189, -1;
	mul.wide.u32 	%rd33, %r80, 4;
	add.s64 	%rd34, %rd2, %rd33;
	st.global.f32 	[%rd34], %f7;
	add.s32 	%r81, %r188, 8;
	mul.wide.u32 	%rd35, %r188, 4;
	add.s64 	%rd36, %rd1, %rd35;
	ld.global.nc.f32 	%f8, [%rd36];
	add.s32 	%r82, %r189, 8;
	mul.wide.u32 	%rd37, %r189, 4;
	add.s64 	%rd38, %rd2, %rd37;
	st.global.f32 	[%rd38], %f8;
	add.s32 	%r83, %r188, 1;
	mul.wide.u32 	%rd39, %r83, 4;
	add.s64 	%rd40, %rd1, %rd39;
	ld.global.nc.f32 	%f9, [%rd40];
	add.s32 	%r84, %r189, 1;
	mul.wide.u32 	%rd41, %r84, 4;
	add.s64 	%rd42, %rd2, %rd41;
	st.global.f32 	[%rd42], %f9;
	add.s32 	%r85, %r188, 2;
	mul.wide.u32 	%rd43, %r85, 4;
	add.s64 	%rd44, %rd1, %rd43;
	ld.global.nc.f32 	%f10, [%rd44];
	add.s32 	%r86, %r189, 2;
	mul.wide.u32 	%rd45, %r86, 4;
	add.s64 	%rd46, %rd2, %rd45;
	st.global.f32 	[%rd46], %f10;
	add.s32 	%r87, %r188, 3;
	mul.wide.u32 	%rd47, %r87, 4;
	add.s64 	%rd48, %rd1, %rd47;
	ld.global.nc.f32 	%f11, [%rd48];
	add.s32 	%r88, %r189, 3;
	mul.wide.u32 	%rd49, %r88, 4;
	add.s64 	%rd50, %rd2, %rd49;
	st.global.f32 	[%rd50], %f11;
	add.s32 	%r89, %r188, 4;
	mul.wide.u32 	%rd51, %r89, 4;
	add.s64 	%rd52, %rd1, %rd51;
	ld.global.nc.f32 	%f12, [%rd52];
	add.s32 	%r90, %r189, 4;
	mul.wide.u32 	%rd53, %r90, 4;
	add.s64 	%rd54, %rd2, %rd53;
	st.global.f32 	[%rd54], %f12;
	add.s32 	%r91, %r188, 5;
	mul.wide.u32 	%rd55, %r91, 4;
	add.s64 	%rd56, %rd1, %rd55;
	ld.global.nc.f32 	%f13, [%rd56];
	add.s32 	%r92, %r189, 5;
	mul.wide.u32 	%rd57, %r92, 4;
	add.s64 	%rd58, %rd2, %rd57;
	st.global.f32 	[%rd58], %f13;
	add.s32 	%r93, %r188, 6;
	mul.wide.u32 	%rd59, %r93, 4;
	add.s64 	%rd60, %rd1, %rd59;
	ld.global.nc.f32 	%f14, [%rd60];
	add.s32 	%r94, %r189, 6;
	mul.wide.u32 	%rd61, %r94, 4;
	add.s64 	%rd62, %rd2, %rd61;
	st.global.f32 	[%rd62], %f14;
	add.s32 	%r95, %r188, 7;
	mul.wide.u32 	%rd63, %r95, 4;
	add.s64 	%rd64, %rd1, %rd63;
	ld.global.nc.f32 	%f15, [%rd64];
	add.s32 	%r96, %r189, 7;
	mul.wide.u32 	%rd65, %r96, 4;
	add.s64 	%rd66, %rd2, %rd65;
	st.global.f32 	[%rd66], %f15;
	mul.wide.u32 	%rd67, %r81, 4;
	add.s64 	%rd68, %rd1, %rd67;
	ld.global.nc.f32 	%f16, [%rd68];
	mul.wide.u32 	%rd69, %r82, 4;
	add.s64 	%rd70, %rd2, %rd69;
	st.global.f32 	[%rd70], %f16;
	add.s32 	%r190, %r190, 16;
	add.s32 	%r189, %r189, 16;
	add.s32 	%r188, %r188, 16;
	setp.eq.s32 	%p4, %r190, 0;
	@%p4 bra 	$L__BB1_5;
	bra.uni 	$L__BB1_4;
$L__BB1_5:
	setp.eq.s32 	%p5, %r4, 0;
	@%p5 bra 	$L__BB1_14;
	and.b32  	%r10, %r59, 7;
	setp.lt.u32 	%p6, %r4, 8;
	@%p6 bra 	$L__BB1_8;
	add.s32 	%r97, %r182, %r2;
	mul.wide.u32 	%rd71, %r97, 4;
	add.s64 	%rd72, %rd1, %rd71;
	ld.global.nc.f32 	%f17, [%rd72];
	add.s32 	%r98, %r97, %r3;
	mul.wide.u32 	%rd73, %r98, 4;
	add.s64 	%rd74, %rd2, %rd73;
	st.global.f32 	[%rd74], %f17;
	add.s32 	%r99, %r97, 1;
	mul.wide.u32 	%rd75, %r99, 4;
	add.s64 	%rd76, %rd1, %rd75;
	ld.global.nc.f32 	%f18, [%rd76];
	add.s32 	%r100, %r98, 1;
	mul.wide.u32 	%rd77, %r100, 4;
	add.s64 	%rd78, %rd2, %rd77;
	st.global.f32 	[%rd78], %f18;
	add.s32 	%r101, %r97, 2;
	mul.wide.u32 	%rd79, %r101, 4;
	add.s64 	%rd80, %rd1, %rd79;
	ld.global.nc.f32 	%f19, [%rd80];
	add.s32 	%r102, %r98, 2;
	mul.wide.u32 	%rd81, %r102, 4;
	add.s64 	%rd82, %rd2, %rd81;
	st.global.f32 	[%rd82], %f19;
	add.s32 	%r103, %r97, 3;
	mul.wide.u32 	%rd83, %r103, 4;
	add.s64 	%rd84, %rd1, %rd83;
	ld.global.nc.f32 	%f20, [%rd84];
	add.s32 	%r104, %r98, 3;
	mul.wide.u32 	%rd85, %r104, 4;
	add.s64 	%rd86, %rd2, %rd85;
	st.global.f32 	[%rd86], %f20;
	add.s32 	%r105, %r97, 4;
	mul.wide.u32 	%rd87, %r105, 4;
	add.s64 	%rd88, %rd1, %rd87;
	ld.global.nc.f32 	%f21, [%rd88];
	add.s32 	%r106, %r98, 4;
	mul.wide.u32 	%rd89, %r106, 4;
	add.s64 	%rd90, %rd2, %rd89;
	st.global.f32 	[%rd90], %f21;
	add.s32 	%r107, %r97, 5;
	mul.wide.u32 	%rd91, %r107, 4;
	add.s64 	%rd92, %rd1, %rd91;
	ld.global.nc.f32 	%f22, [%rd92];
	add.s32 	%r108, %r98, 5;
	mul.wide.u32 	%rd93, %r108, 4;
	add.s64 	%rd94, %rd2, %rd93;
	st.global.f32 	[%rd94], %f22;
	add.s32 	%r109, %r97, 6;
	mul.wide.u32 	%rd95, %r109, 4;
	add.s64 	%rd96, %rd1, %rd95;
	ld.global.nc.f32 	%f23, [%rd96];
	add.s32 	%r110, %r98, 6;
	mul.wide.u32 	%rd97, %r110, 4;
	add.s64 	%rd98, %rd2, %rd97;
	st.global.f32 	[%rd98], %f23;
	add.s32 	%r111, %r97, 7;
	mul.wide.u32 	%rd99, %r111, 4;
	add.s64 	%rd100, %rd1, %rd99;
	ld.global.nc.f32 	%f24, [%rd100];
	add.s32 	%r112, %r98, 7;
	mul.wide.u32 	%rd101, %r112, 4;
	add.s64 	%rd102, %rd2, %rd101;
	st.global.f32 	[%rd102], %f24;
	add.s32 	%r182, %r182, 8;
$L__BB1_8:
	setp.eq.s32 	%p7, %r10, 0;
	@%p7 bra 	$L__BB1_14;
	and.b32  	%r13, %r59, 3;
	setp.lt.u32 	%p8, %r10, 4;
	@%p8 bra 	$L__BB1_11;
	add.s32 	%r113, %r182, %r2;
	mul.wide.u32 	%rd103, %r113, 4;
	add.s64 	%rd104, %rd1, %rd103;
	ld.global.nc.f32 	%f25, [%rd104];
	add.s32 	%r114, %r113, %r3;
	mul.wide.u32 	%rd105, %r114, 4;
	add.s64 	%rd106, %rd2, %rd105;
	st.global.f32 	[%rd106], %f25;
	add.s32 	%r115, %r113, 1;
	mul.wide.u32 	%rd107, %r115, 4;
	add.s64 	%rd108, %rd1, %rd107;
	ld.global.nc.f32 	%f26, [%rd108];
	add.s32 	%r116, %r114, 1;
	mul.wide.u32 	%rd109, %r116, 4;
	add.s64 	%rd110, %rd2, %rd109;
	st.global.f32 	[%rd110], %f26;
	add.s32 	%r117, %r113, 2;
	mul.wide.u32 	%rd111, %r117, 4;
	add.s64 	%rd112, %rd1, %rd111;
	ld.global.nc.f32 	%f27, [%rd112];
	add.s32 	%r118, %r114, 2;
	mul.wide.u32 	%rd113, %r118, 4;
	add.s64 	%rd114, %rd2, %rd113;
	st.global.f32 	[%rd114], %f27;
	add.s32 	%r119, %r113, 3;
	mul.wide.u32 	%rd115, %r119, 4;
	add.s64 	%rd116, %rd1, %rd115;
	ld.global.nc.f32 	%f28, [%rd116];
	add.s32 	%r120, %r114, 3;
	mul.wide.u32 	%rd117, %r120, 4;
	add.s64 	%rd118, %rd2, %rd117;
	st.global.f32 	[%rd118], %f28;
	add.s32 	%r182, %r182, 4;
$L__BB1_11:
	setp.eq.s32 	%p9, %r13, 0;
	@%p9 bra 	$L__BB1_14;
	add.s32 	%r121, %r60, %r59;
	mad.lo.s32 	%r187, %r121, %r1, %r182;
	add.s32 	%r186, %r182, %r2;
	neg.s32 	%r185, %r13;
$L__BB1_13:
	.pragma "nounroll";
	mul.wide.u32 	%rd119, %r186, 4;
	add.s64 	%rd120, %rd1, %rd119;
	ld.global.nc.f32 	%f29, [%rd120];
	mul.wide.u32 	%rd121, %r187, 4;
	add.s64 	%rd122, %rd2, %rd121;
	st.global.f32 	[%rd122], %f29;
	add.s32 	%r187, %r187, 1;
	add.s32 	%r186, %r186, 1;
	add.s32 	%r185, %r185, 1;
	setp.ne.s32 	%p10, %r185, 0;
	@%p10 bra 	$L__BB1_13;
$L__BB1_14:
	setp.eq.s32 	%p11, %r60, 0;
	@%p11 bra 	$L__BB1_27;
	add.s32 	%r123, %r3, %r2;
	add.s32 	%r25, %r123, %r59;
	and.b32  	%r26, %r60, 15;
	setp.lt.u32 	%p12, %r60, 16;
	mov.b32 	%r194, 0;
	@%p12 bra 	$L__BB1_18;
	and.b32  	%r194, %r60, -16;
	neg.s32 	%r193, %r194;
	add.s32 	%r124, %r60, %r59;
	mad.lo.s32 	%r125, %r124, %r1, %r59;
	add.s32 	%r192, %r125, 7;
	add.s32 	%r191, %r3, 7;
$L__BB1_17:
	.pragma "nounroll";
	add.s32 	%r126, %r191, -7;
	mul.wide.u32 	%rd123, %r126, 4;
	add.s64 	%rd124, %rd3, %rd123;
	ld.global.nc.f32 	%f30, [%rd124];
	add.s32 	%r127, %r192, -7;
	mul.wide.u32 	%rd125, %r127, 4;
	add.s64 	%rd126, %rd2, %rd125;
	st.global.f32 	[%rd126], %f30;
	add.s32 	%r128, %r191, -6;
	mul.wide.u32 	%rd127, %r128, 4;
	add.s64 	%rd128, %rd3, %rd127;
	ld.global.nc.f32 	%f31, [%rd128];
	add.s32 	%r129, %r192, -6;
	mul.wide.u32 	%rd129, %r129, 4;
	add.s64 	%rd130, %rd2, %rd129;
	st.global.f32 	[%rd130], %f31;
	add.s32 	%r130, %r191, -5;
	mul.wide.u32 	%rd131, %r130, 4;
	add.s64 	%rd132, %rd3, %rd131;
	ld.global.nc.f32 	%f32, [%rd132];
	add.s32 	%r131, %r192, -5;
	mul.wide.u32 	%rd133, %r131, 4;
	add.s64 	%rd134, %rd2, %rd133;
	st.global.f32 	[%rd134], %f32;
	add.s32 	%r132, %r191, -4;
	mul.wide.u32 	%rd135, %r132, 4;
	add.s64 	%rd136, %rd3, %rd135;
	ld.global.nc.f32 	%f33, [%rd136];
	add.s32 	%r133, %r192, -4;
	mul.wide.u32 	%rd137, %r133, 4;
	add.s64 	%rd138, %rd2, %rd137;
	st.global.f32 	[%rd138], %f33;
	add.s32 	%r134, %r191, -3;
	mul.wide.u32 	%rd139, %r134, 4;
	add.s64 	%rd140, %rd3, %rd139;
	ld.global.nc.f32 	%f34, [%rd140];
	add.s32 	%r135, %r192, -3;
	mul.wide.u32 	%rd141, %r135, 4;
	add.s64 	%rd142, %rd2, %rd141;
	st.global.f32 	[%rd142], %f34;
	add.s32 	%r136, %r191, -2;
	mul.wide.u32 	%rd143, %r136, 4;
	add.s64 	%rd144, %rd3, %rd143;
	ld.global.nc.f32 	%f35, [%rd144];
	add.s32 	%r137, %r192, -2;
	mul.wide.u32 	%rd145, %r137, 4;
	add.s64 	%rd146, %rd2, %rd145;
	st.global.f32 	[%rd146], %f35;
	add.s32 	%r138, %r191, -1;
	mul.wide.u32 	%rd147, %r138, 4;
	add.s64 	%rd148, %rd3, %rd147;
	ld.global.nc.f32 	%f36, [%rd148];
	add.s32 	%r139, %r192, -1;
	mul.wide.u32 	%rd149, %r139, 4;
	add.s64 	%rd150, %rd2, %rd149;
	st.global.f32 	[%rd150], %f36;
	add.s32 	%r140, %r191, 8;
	mul.wide.u32 	%rd151, %r191, 4;
	add.s64 	%rd152, %rd3, %rd151;
	ld.global.nc.f32 	%f37, [%rd152];
	add.s32 	%r141, %r192, 8;
	mul.wide.u32 	%rd153, %r192, 4;
	add.s64 	%rd154, %rd2, %rd153;
	st.global.f32 	[%rd154], %f37;
	add.s32 	%r142, %r191, 1;
	mul.wide.u32 	%rd155, %r142, 4;
	add.s64 	%rd156, %rd3, %rd155;
	ld.global.nc.f32 	%f38, [%rd156];
	add.s32 	%r143, %r192, 1;
	mul.wide.u32 	%rd157, %r143, 4;
	add.s64 	%rd158, %rd2, %rd157;
	st.global.f32 	[%rd158], %f38;
	add.s32 	%r144, %r191, 2;
	mul.wide.u32 	%rd159, %r144, 4;
	add.s64 	%rd160, %rd3, %rd159;
	ld.global.nc.f32 	%f39, [%rd160];
	add.s32 	%r145, %r192, 2;
	mul.wide.u32 	%rd161, %r145, 4;
	add.s64 	%rd162, %rd2, %rd161;
	st.global.f32 	[%rd162], %f39;
	add.s32 	%r146, %r191, 3;
	mul.wide.u32 	%rd163, %r146, 4;
	add.s64 	%rd164, %rd3, %rd163;
	ld.global.nc.f32 	%f40, [%rd164];
	add.s32 	%r147, %r192, 3;
	mul.wide.u32 	%rd165, %r147, 4;
	add.s64 	%rd166, %rd2, %rd165;
	st.global.f32 	[%rd166], %f40;
	add.s32 	%r148, %r191, 4;
	mul.wide.u32 	%rd167, %r148, 4;
	add.s64 	%rd168, %rd3, %rd167;
	ld.global.nc.f32 	%f41, [%rd168];
	add.s32 	%r149, %r192, 4;
	mul.wide.u32 	%rd169, %r149, 4;
	add.s64 	%rd170, %rd2, %rd169;
	st.global.f32 	[%rd170], %f41;
	add.s32 	%r150, %r191, 5;
	mul.wide.u32 	%rd171, %r150, 4;
	add.s64 	%rd172, %rd3, %rd171;
	ld.global.nc.f32 	%f42, [%rd172];
	add.s32 	%r151, %r192, 5;
	mul.wide.u32 	%rd173, %r151, 4;
	add.s64 	%rd174, %rd2, %rd173;
	st.global.f32 	[%rd174], %f42;
	add.s32 	%r152, %r191, 6;
	mul.wide.u32 	%rd175, %r152, 4;
	add.s64 	%rd176, %rd3, %rd175;
	ld.global.nc.f32 	%f43, [%rd176];
	add.s32 	%r153, %r192, 6;
	mul.wide.u32 	%rd177, %r153, 4;
	add.s64 	%rd178, %rd2, %rd177;
	st.global.f32 	[%rd178], %f43;
	add.s32 	%r154, %r191, 7;
	mul.wide.u32 	%rd179, %r154, 4;
	add.s64 	%rd180, %rd3, %rd179;
	ld.global.nc.f32 	%f44, [%rd180];
	add.s32 	%r155, %r192, 7;
	mul.wide.u32 	%rd181, %r155, 4;
	add.s64 	%rd182, %rd2, %rd181;
	st.global.f32 	[%rd182], %f44;
	mul.wide.u32 	%rd183, %r140, 4;
	add.s64 	%rd184, %rd3, %rd183;
	ld.global.nc.f32 	%f45, [%rd184];
	mul.wide.u32 	%rd185, %r141, 4;
	add.s64 	%rd186, %rd2, %rd185;
	st.global.f32 	[%rd186], %f45;
	add.s32 	%r193, %r193, 16;
	add.s32 	%r192, %r192, 16;
	add.s32 	%r191, %r191, 16;
	setp.ne.s32 	%p13, %r193, 0;
	@%p13 bra 	$L__BB1_17;
$L__BB1_18:
	setp.eq.s32 	%p14, %r26, 0;
	@%p14 bra 	$L__BB1_27;
	and.b32  	%r44, %r60, 7;
	setp.lt.u32 	%p15, %r26, 8;
	@%p15 bra 	$L__BB1_21;
	add.s32 	%r156, %r194, %r3;
	mul.wide.u32 	%rd187, %r156, 4;
	add.s64 	%rd188, %rd3, %rd187;
	ld.global.nc.f32 	%f46, [%rd188];
	add.s32 	%r157, %r25, %r194;
	mul.wide.u32 	%rd189, %r157, 4;
	add.s64 	%rd190, %rd2, %rd189;
	st.global.f32 	[%rd190], %f46;
	add.s32 	%r158, %r156, 1;
	mul.wide.u32 	%rd191, %r158, 4;
	add.s64 	%rd192, %rd3, %rd191;
	ld.global.nc.f32 	%f47, [%rd192];
	add.s32 	%r159, %r157, 1;
	mul.wide.u32 	%rd193, %r159, 4;
	add.s64 	%rd194, %rd2, %rd193;
	st.global.f32 	[%rd194], %f47;
	add.s32 	%r160, %r156, 2;
	mul.wide.u32 	%rd195, %r160, 4;
	add.s64 	%rd196, %rd3, %rd195;
	ld.global.nc.f32 	%f48, [%rd196];
	add.s32 	%r161, %r157, 2;
	mul.wide.u32 	%rd197, %r161, 4;
	add.s64 	%rd198, %rd2, %rd197;
	st.global.f32 	[%rd198], %f48;
	add.s32 	%r162, %r156, 3;
	mul.wide.u32 	%rd199, %r162, 4;
	add.s64 	%rd200, %rd3, %rd199;
	ld.global.nc.f32 	%f49, [%rd200];
	add.s32 	%r163, %r157, 3;
	mul.wide.u32 	%rd201, %r163, 4;
	add.s64 	%rd202, %rd2, %rd201;
	st.global.f32 	[%rd202], %f49;
	add.s32 	%r164, %r156, 4;
	mul.wide.u32 	%rd203, %r164, 4;
	add.s64 	%rd204, %rd3, %rd203;
	ld.global.nc.f32 	%f50, [%rd204];
	add.s32 	%r165, %r157, 4;
	mul.wide.u32 	%rd205, %r165, 4;
	add.s64 	%rd206, %rd2, %rd205;
	st.global.f32 	[%rd206], %f50;
	add.s32 	%r166, %r156, 5;
	mul.wide.u32 	%rd207, %r166, 4;
	add.s64 	%rd208, %rd3, %rd207;
	ld.global.nc.f32 	%f51, [%rd208];
	add.s32 	%r167, %r157, 5;
	mul.wide.u32 	%rd209, %r167, 4;
	add.s64 	%rd210, %rd2, %rd209;
	st.global.f32 	[%rd210], %f51;
	add.s32 	%r168, %r156, 6;
	mul.wide.u32 	%rd211, %r168, 4;
	add.s64 	%rd212, %rd3, %rd211;
	ld.global.nc.f32 	%f52, [%rd212];
	add.s32 	%r169, %r157, 6;
	mul.wide.u32 	%rd213, %r169, 4;
	add.s64 	%rd214, %rd2, %rd213;
	st.global.f32 	[%rd214], %f52;
	add.s32 	%r170, %r156, 7;
	mul.wide.u32 	%rd215, %r170, 4;
	add.s64 	%rd216, %rd3, %rd215;
	ld.global.nc.f32 	%f53, [%rd216];
	add.s32 	%r171, %r157, 7;
	mul.wide.u32 	%rd217, %r171, 4;
	add.s64 	%rd218, %rd2, %rd217;
	st.global.f32 	[%rd218], %f53;
	add.s32 	%r194, %r194, 8;
$L__BB1_21:
	setp.eq.s32 	%p16, %r44, 0;
	@%p16 bra 	$L__BB1_27;
	and.b32  	%r47, %r60, 3;
	setp.lt.u32 	%p17, %r44, 4;
	@%p17 bra 	$L__BB1_24;
	add.s32 	%r172, %r194, %r3;
	mul.wide.u32 	%rd219, %r172, 4;
	add.s64 	%rd220, %rd3, %rd219;
	ld.global.nc.f32 	%f54, [%rd220];
	add.s32 	%r173, %r25, %r194;
	mul.wide.u32 	%rd221, %r173, 4;
	add.s64 	%rd222, %rd2, %rd221;
	st.global.f32 	[%rd222], %f54;
	add.s32 	%r174, %r172, 1;
	mul.wide.u32 	%rd223, %r174, 4;
	add.s64 	%rd224, %rd3, %rd223;
	ld.global.nc.f32 	%f55, [%rd224];
	add.s32 	%r175, %r173, 1;
	mul.wide.u32 	%rd225, %r175, 4;
	add.s64 	%rd226, %rd2, %rd225;
	st.global.f32 	[%rd226], %f55;
	add.s32 	%r176, %r172, 2;
	mul.wide.u32 	%rd227, %r176, 4;
	add.s64 	%rd228, %rd3, %rd227;
	ld.global.nc.f32 	%f56, [%rd228];
	add.s32 	%r177, %r173, 2;
	mul.wide.u32 	%rd229, %r177, 4;
	add.s64 	%rd230, %rd2, %rd229;
	st.global.f32 	[%rd230], %f56;
	add.s32 	%r178, %r172, 3;
	mul.wide.u32 	%rd231, %r178, 4;
	add.s64 	%rd232, %rd3, %rd231;
	ld.global.nc.f32 	%f57, [%rd232];
	add.s32 	%r179, %r173, 3;
	mul.wide.u32 	%rd233, %r179, 4;
	add.s64 	%rd234, %rd2, %rd233;
	st.global.f32 	[%rd234], %f57;
	add.s32 	%r194, %r194, 4;
$L__BB1_24:
	setp.eq.s32 	%p18, %r47, 0;
	@%p18 bra 	$L__BB1_27;
	add.s32 	%r180, %r194, %r59;
	add.s32 	%r181, %r60, %r59;
	mad.lo.s32 	%r199, %r181, %r1, %r180;
	add.s32 	%r198, %r194, %r3;
	neg.s32 	%r197, %r47;
$L__BB1_26:
	.pragma "nounroll";
	mul.wide.u32 	%rd235, %r198, 4;
	add.s64 	%rd236, %rd3, %rd235;
	ld.global.nc.f32 	%f58, [%rd236];
	mul.wide.u32 	%rd237, %r199, 4;
	add.s64 	%rd238, %rd2, %rd237;
	st.global.f32 	[%rd238], %f58;
	add.s32 	%r199, %r199, 1;
	add.s32 	%r198, %r198, 1;
	add.s32 	%r197, %r197, 1;
	setp.ne.s32 	%p19, %r197, 0;
	@%p19 bra 	$L__BB1_26;
$L__BB1_27:
	ret;

}
	// .globl	_Z36concatenate_encodings_to_half_kernelPKfS0_P6__halfjjj
.visible .entry _Z36concatenate_encodings_to_half_kernelPKfS0_P6__halfjjj(
	.param .u64 .ptr .align 1 _Z36concatenate_encodings_to_half_kernelPKfS0_P6__halfjjj_param_0,
	.param .u64 .ptr .align 1 _Z36concatenate_encodings_to_half_kernelPKfS0_P6__halfjjj_param_1,
	.param .u64 .ptr .align 1 _Z36concatenate_encodings_to_half_kernelPKfS0_P6__halfjjj_param_2,
	.param .u32 _Z36concatenate_encodings_to_half_kernelPKfS0_P6__halfjjj_param_3,
	.param .u32 _Z36concatenate_encodings_to_half_kernelPKfS0_P6__halfjjj_param_4,
	.param .u32 _Z36concatenate_encodings_to_half_kernelPKfS0_P6__halfjjj_param_5
)
{
	.reg .pred 	%p<20>;
	.reg .b16 	%rs<59>;
	.reg .b32 	%r<196>;
	.reg .b32 	%f<59>;
	.reg .b64 	%rd<239>;

	ld.param.u64 	%rd4, [_Z36concatenate_encodings_to_half_kernelPKfS0_P6__halfjjj_param_0];
	ld.param.u64 	%rd5, [_Z36concatenate_encodings_to_half_kernelPKfS0_P6__halfjjj_param_1];
	ld.param.u64 	%rd6, [_Z36concatenate_encodings_to_half_kernelPKfS0_P6__halfjjj_param_2];
	ld.param.u32 	%r62, [_Z36concatenate_encodings_to_half_kernelPKfS0_P6__halfjjj_param_3];
	ld.param.u32 	%r60, [_Z36concatenate_encodings_to_half_kernelPKfS0_P6__halfjjj_param_4];
	ld.param.u32 	%r61, [_Z36concatenate_encodings_to_half_kernelPKfS0_P6__halfjjj_param_5];
	cvta.to.global.u64 	%rd1, %rd4;
	cvta.to.global.u64 	%rd2, %rd6;
	cvta.to.global.u64 	%rd3, %rd5;
	mov.u32 	%r63, %ctaid.x;
	mov.u32 	%r64, %ntid.x;
	mov.u32 	%r65, %tid.x;
	mad.lo.s32 	%r1, %r63, %r64, %r65;
	setp.ge.u32 	%p1, %r1, %r62;
	@%p1 bra 	$L__BB2_27;
	add.s32 	%r66, %r61, %r60;
	mul.lo.s32 	%r2, %r66, %r1;
	mul.lo.s32 	%r3, %r60, %r1;
	mul.lo.s32 	%r4, %r61, %r1;
	setp.eq.s32 	%p2, %r60, 0;
	@%p2 bra 	$L__BB2_14;
	and.b32  	%r5, %r60, 15;
	setp.lt.u32 	%p3, %r60, 16;
	mov.b32 	%r178, 0;
	@%p3 bra 	$L__BB2_5;
	and.b32  	%r178, %r60, -16;
	neg.s32 	%r186, %r178;
	add.s32 	%r185, %r2, 7;
	add.s32 	%r184, %r3, 7;
$L__BB2_4:
	.pragma "nounroll";
	add.s32 	%r68, %r184, -7;
	mul.wide.u32 	%rd7, %r68, 4;
	add.s64 	%rd8, %rd1, %rd7;
	ld.global.nc.f32 	%f1, [%rd8];
	// begin inline asm
	{  cvt.rn.f16.f32 %rs1, %f1;}

	// end inline asm
	add.s32 	%r69, %r185, -7;
	mul.wide.u32 	%rd9, %r69, 2;
	add.s64 	%rd10, %rd2, %rd9;
	st.global.u16 	[%rd10], %rs1;
	add.s32 	%r70, %r184, -6;
	mul.wide.u32 	%rd11, %r70, 4;
	add.s64 	%rd12, %rd1, %rd11;
	ld.global.nc.f32 	%f2, [%rd12];
	// begin inline asm
	{  cvt.rn.f16.f32 %rs2, %f2;}

	// end inline asm
	add.s32 	%r71, %r185, -6;
	mul.wide.u32 	%rd13, %r71, 2;
	add.s64 	%rd14, %rd2, %rd13;
	st.global.u16 	[%rd14], %rs2;
	add.s32 	%r72, %r184, -5;
	mul.wide.u32 	%rd15, %r72, 4;
	add.s64 	%rd16, %rd1, %rd15;
	ld.global.nc.f32 	%f3, [%rd16];
	// begin inline asm
	{  cvt.rn.f16.f32 %rs3, %f3;}

	// end inline asm
	add.s32 	%r73, %r185, -5;
	mul.wide.u32 	%rd17, %r73, 2;
	add.s64 	%rd18, %rd2, %rd17;
	st.global.u16 	[%rd18], %rs3;
	add.s32 	%r74, %r184, -4;
	mul.wide.u32 	%rd19, %r74, 4;
	add.s64 	%rd20, %rd1, %rd19;
	ld.global.nc.f32 	%f4, [%rd20];
	// begin inline asm
	{  cvt.rn.f16.f32 %rs4, %f4;}

	// end inline asm
	add.s32 	%r75, %r185, -4;
	mul.wide.u32 	%rd21, %r75, 2;
	add.s64 	%rd22, %rd2, %rd21;
	st.global.u16 	[%rd22], %rs4;
	add.s32 	%r76, %r184, -3;
	mul.wide.u32 	%rd23, %r76, 4;
	add.s64 	%rd24, %rd1, %rd23;
	ld.global.nc.f32 	%f5, [%rd24];
	// begin inline asm
	{  cvt.rn.f16.f32 %rs5, %f5;}

	// end inline asm
	add.s32 	%r77, %r185, -3;
	mul.wide.u32 	%rd25, %r77, 2;
	add.s64 	%rd26, %rd2, %rd25;
	st.global.u16 	[%rd26], %rs5;
	add.s32 	%r78, %r184, -2;
	mul.wide.u32 	%rd27, %r78, 4;
	add.s64 	%rd28, %rd1, %rd27;
	ld.global.nc.f32 	%f6, [%rd28];
	// begin inline asm
	{  cvt.rn.f16.f32 %rs6, %f6;}

	// end inline asm
	add.s32 	%r79, %r185, -2;
	mul.wide.u32 	%rd29, %r79, 2;
	add.s64 	%rd30, %rd2, %rd29;
	st.global.u16 	[%rd30], %rs6;
	add.s32 	%r80, %r184, -1;
	mul.wide.u32 	%rd31, %r80, 4;
	add.s64 	%rd32, %rd1, %rd31;
	ld.global.nc.f32 	%f7, [%rd32];
	// begin inline asm
	{  cvt.rn.f16.f32 %rs7, %f7;}

	// end inline asm
	add.s32 	%r81, %r185, -1;
	mul.wide.u32 	%rd33, %r81, 2;
	add.s64 	%rd34, %rd2, %rd33;
	st.global.u16 	[%rd34], %rs7;
	add.s32 	%r82, %r184, 8;
	mul.wide.u32 	%rd35, %r184, 4;
	add.s64 	%rd36, %rd1, %rd35;
	ld.global.nc.f32 	%f8, [%rd36];
	// begin inline asm
	{  cvt.rn.f16.f32 %rs8, %f8;}

	// end inline asm
	add.s32 	%r83, %r185, 8;
	mul.wide.u32 	%rd37, %r185, 2;
	add.s64 	%rd38, %rd2, %rd37;
	st.global.u16 	[%rd38], %rs8;
	add.s32 	%r84, %r184, 1;
	mul.wide.u32 	%rd39, %r84, 4;
	add.s64 	%rd40, %rd1, %rd39;
	ld.global.nc.f32 	%f9, [%rd40];
	// begin inline asm
	{  cvt.rn.f16.f32 %rs9, %f9;}

	// end inline asm
	add.s32 	%r85, %r185, 1;
	mul.wide.u32 	%rd41, %r85, 2;
	add.s64 	%rd42, %rd2, %rd41;
	st.global.u16 	[%rd42], %rs9;
	add.s32 	%r86, %r184, 2;
	mul.wide.u32 	%rd43, %r86, 4;
	add.s64 	%rd44, %rd1, %rd43;
	ld.global.nc.f32 	%f10, [%rd44];
	// begin inline asm
	{  cvt.rn.f16.f32 %rs10, %f10;}

	// end inline asm
	add.s32 	%r87, %r185, 2;
	mul.wide.u32 	%rd45, %r87, 2;
	add.s64 	%rd46, %rd2, %rd45;
	st.global.u16 	[%rd46], %rs10;
	add.s32 	%r88, %r184, 3;
	mul.wide.u32 	%rd47, %r88, 4;
	add.s64 	%rd48, %rd1, %rd47;
	ld.global.nc.f32 	%f11, [%rd48];
	// begin inline asm
	{  cvt.rn.f16.f32 %rs11, %f11;}

	// end inline asm
	add.s32 	%r89, %r185, 3;
	mul.wide.u32 	%rd49, %r89, 2;
	add.s64 	%rd50, %rd2, %rd49;
	st.global.u16 	[%rd50], %rs11;
	add.s32 	%r90, %r184, 4;
	mul.wide.u32 	%rd51, %r90, 4;
	add.s64 	%rd52, %rd1, %rd51;
	ld.global.nc.f32 	%f12, [%rd52];
	// begin inline asm
	{  cvt.rn.f16.f32 %rs12, %f12;}

	// end inline asm
	add.s32 	%r91, %r185, 4;
	mul.wide.u32 	%rd53, %r91, 2;
	add.s64 	%rd54, %rd2, %rd53;
	st.global.u16 	[%rd54], %rs12;
	add.s32 	%r92, %r184, 5;
	mul.wide.u32 	%rd55, %r92, 4;
	add.s64 	%rd56, %rd1, %rd55;
	ld.global.nc.f32 	%f13, [%rd56];
	// begin inline asm
	{  cvt.rn.f16.f32 %rs13, %f13;}

	// end inline asm
	add.s32 	%r93, %r185, 5;
	mul.wide.u32 	%rd57, %r93, 2;
	add.s64 	%rd58, %rd2, %rd57;
	st.global.u16 	[%rd58], %rs13;
	add.s32 	%r94, %r184, 6;
	mul.wide.u32 	%rd59, %r94, 4;
	add.s64 	%rd60, %rd1, %rd59;
	ld.global.nc.f32 	%f14, [%rd60];
	// begin inline asm
	{  cvt.rn.f16.f32 %rs14, %f14;}

	// end inline asm
	add.s32 	%r95, %r185, 6;
	mul.wide.u32 	%rd61, %r95, 2;
	add.s64 	%rd62, %rd2, %rd61;
	st.global.u16 	[%rd62], %rs14;
	add.s32 	%r96, %r184, 7;
	mul.wide.u32 	%rd63, %r96, 4;
	add.s64 	%rd64, %rd1, %rd63;
	ld.global.nc.f32 	%f15, [%rd64];
	// begin inline asm
	{  cvt.rn.f16.f32 %rs15, %f15;}

	// end inline asm
	add.s32 	%r97, %r185, 7;
	mul.wide.u32 	%rd65, %r97, 2;
	add.s64 	%rd66, %rd2, %rd65;
	st.global.u16 	[%rd66], %rs15;
	mul.wide.u32 	%rd67, %r82, 4;
	add.s64 	%rd68, %rd1, %rd67;
	ld.global.nc.f32 	%f16, [%rd68];
	// begin inline asm
	{  cvt.rn.f16.f32 %rs16, %f16;}

	// end inline asm
	mul.wide.u32 	%rd69, %r83, 2;
	add.s64 	%rd70, %rd2, %rd69;
	st.global.u16 	[%rd70], %rs16;
	add.s32 	%r186, %r186, 16;
	add.s32 	%r185, %r185, 16;
	add.s32 	%r184, %r184, 16;
	setp.eq.s32 	%p4, %r186, 0;
	@%p4 bra 	$L__BB2_5;
	bra.uni 	$L__BB2_4;
$L__BB2_5:
	setp.eq.s32 	%p5, %r5, 0;
	@%p5 bra 	$L__BB2_14;
	and.b32  	%r11, %r60, 7;
	setp.lt.u32 	%p6, %r5, 8;
	@%p6 bra 	$L__BB2_8;
	add.s32 	%r98, %r178, %r3;
	mul.wide.u32 	%rd71, %r98, 4;
	add.s64 	%rd72, %rd1, %rd71;
	ld.global.nc.f32 	%f17, [%rd72];
	// begin inline asm
	{  cvt.rn.f16.f32 %rs17, %f17;}

	// end inline asm
	add.s32 	%r99, %r98, %r4;
	mul.wide.u32 	%rd73, %r99, 2;
	add.s64 	%rd74, %rd2, %rd73;
	st.global.u16 	[%rd74], %rs17;
	add.s32 	%r100, %r98, 1;
	mul.wide.u32 	%rd75, %r100, 4;
	add.s64 	%rd76, %rd1, %rd75;
	ld.global.nc.f32 	%f18, [%rd76];
	// begin inline asm
	{  cvt.rn.f16.f32 %rs18, %f18;}

	// end inline asm
	add.s32 	%r101, %r99, 1;
	mul.wide.u32 	%rd77, %r101, 2;
	add.s64 	%rd78, %rd2, %rd77;
	st.global.u16 	[%rd78], %rs18;
	add.s32 	%r102, %r98, 2;
	mul.wide.u32 	%rd79, %r102, 4;
	add.s64 	%rd80, %rd1, %rd79;
	ld.global.nc.f32 	%f19, [%rd80];
	// begin inline asm
	{  cvt.rn.f16.f32 %rs19, %f19;}

	// end inline asm
	add.s32 	%r103, %r99, 2;
	mul.wide.u32 	%rd81, %r103, 2;
	add.s64 	%rd82, %rd2, %rd81;
	st.global.u16 	[%rd82], %rs19;
	add.s32 	%r104, %r98, 3;
	mul.wide.u32 	%rd83, %r104, 4;
	add.s64 	%rd84, %rd1, %rd83;
	ld.global.nc.f32 	%f20, [%rd84];
	// begin inline asm
	{  cvt.rn.f16.f32 %rs20, %f20;}

	// end inline asm
	add.s32 	%r105, %r99, 3;
	mul.wide.u32 	%rd85, %r105, 2;
	add.s64 	%rd86, %rd2, %rd85;
	st.global.u16 	[%rd86], %rs20;
	add.s32 	%r106, %r98, 4;
	mul.wide.u32 	%rd87, %r106, 4;
	add.s64 	%rd88, %rd1, %rd87;
	ld.global.nc.f32 	%f21, [%rd88];
	// begin inline asm
	{  cvt.rn.f16.f32 %rs21, %f21;}

	// end inline asm
	add.s32 	%r107, %r99, 4;
	mul.wide.u32 	%rd89, %r107, 2;
	add.s64 	%rd90, %rd2, %rd89;
	st.global.u16 	[%rd90], %rs21;
	add.s32 	%r108, %r98, 5;
	mul.wide.u32 	%rd91, %r108, 4;
	add.s64 	%rd92, %rd1, %rd91;
	ld.global.nc.f32 	%f22, [%rd92];
	// begin inline asm
	{  cvt.rn.f16.f32 %rs22, %f22;}

	// end inline asm
	add.s32 	%r109, %r99, 5;
	mul.wide.u32 	%rd93, %r109, 2;
	add.s64 	%rd94, %rd2, %rd93;
	st.global.u16 	[%rd94], %rs22;
	add.s32 	%r110, %r98, 6;
	mul.wide.u32 	%rd95, %r110, 4;
	add.s64 	%rd96, %rd1, %rd95;
	ld.global.nc.f32 	%f23, [%rd96];
	// begin inline asm
	{  cvt.rn.f16.f32 %rs23, %f23;}

	// end inline asm
	add.s32 	%r111, %r99, 6;
	mul.wide.u32 	%rd97, %r111, 2;
	add.s64 	%rd98, %rd2, %rd97;
	st.global.u16 	[%rd98], %rs23;
	add.s32 	%r112, %r98, 7;
	mul.wide.u32 	%rd99, %r112, 4;
	add.s64 	%rd100, %rd1, %rd99;
	ld.global.nc.f32 	%f24, [%rd100];
	// begin inline asm
	{  cvt.rn.f16.f32 %rs24, %f24;}

	// end inline asm
	add.s32 	%r113, %r99, 7;
	mul.wide.u32 	%rd101, %r113, 2;
	add.s64 	%rd102, %rd2, %rd101;
	st.global.u16 	[%rd102], %rs24;
	add.s32 	%r178, %r178, 8;
$L__BB2_8:
	setp.eq.s32 	%p7, %r11, 0;
	@%p7 bra 	$L__BB2_14;
	and.b32  	%r14, %r60, 3;
	setp.lt.u32 	%p8, %r11, 4;
	@%p8 bra 	$L__BB2_11;
	add.s32 	%r114, %r178, %r3;
	mul.wide.u32 	%rd103, %r114, 4;
	add.s64 	%rd104, %rd1, %rd103;
	ld.global.nc.f32 	%f25, [%rd104];
	// begin inline asm
	{  cvt.rn.f16.f32 %rs25, %f25;}

	// end inline asm
	add.s32 	%r115, %r114, %r4;
	mul.wide.u32 	%rd105, %r115, 2;
	add.s64 	%rd106, %rd2, %rd105;
	st.global.u16 	[%rd106], %rs25;
	add.s32 	%r116, %r114, 1;
	mul.wide.u32 	%rd107, %r116, 4;
	add.s64 	%rd108, %rd1, %rd107;
	ld.global.nc.f32 	%f26, [%rd108];
	// begin inline asm
	{  cvt.rn.f16.f32 %rs26, %f26;}

	// end inline asm
	add.s32 	%r117, %r115, 1;
	mul.wide.u32 	%rd109, %r117, 2;
	add.s64 	%rd110, %rd2, %rd109;
	st.global.u16 	[%rd110], %rs26;
	add.s32 	%r118, %r114, 2;
	mul.wide.u32 	%rd111, %r118, 4;
	add.s64 	%rd112, %rd1, %rd111;
	ld.global.nc.f32 	%f27, [%rd112];
	// begin inline asm
	{  cvt.rn.f16.f32 %rs27, %f27;}

	// end inline asm
	add.s32 	%r119, %r115, 2;
	mul.wide.u32 	%rd113, %r119, 2;
	add.s64 	%rd114, %rd2, %rd113;
	st.global.u16 	[%rd114], %rs27;
	add.s32 	%r120, %r114, 3;
	mul.wide.u32 	%rd115, %r120, 4;
	add.s64 	%rd116, %rd1, %rd115;
	ld.global.nc.f32 	%f28, [%rd116];
	// begin inline asm
	{  cvt.rn.f16.f32 %rs28, %f28;}

	// end inline asm
	add.s32 	%r121, %r115, 3;
	mul.wide.u32 	%rd117, %r121, 2;
	add.s64 	%rd118, %rd2, %rd117;
	st.global.u16 	[%rd118], %rs28;
	add.s32 	%r178, %r178, 4;
$L__BB2_11:
	setp.eq.s32 	%p9, %r14, 0;
	@%p9 bra 	$L__BB2_14;
	add.s32 	%r183, %r178, %r2;
	add.s32 	%r182, %r178, %r3;
	neg.s32 	%r181, %r14;
$L__BB2_13:
	.pragma "nounroll";
	mul.wide.u32 	%rd119, %r182, 4;
	add.s64 	%rd120, %rd1, %rd119;
	ld.global.nc.f32 	%f29, [%rd120];
	// begin inline asm
	{  cvt.rn.f16.f32 %rs29, %f29;}

	// end inline asm
	mul.wide.u32 	%rd121, %r183, 2;
	add.s64 	%rd122, %rd2, %rd121;
	st.global.u16 	[%rd122], %rs29;
	add.s32 	%r183, %r183, 1;
	add.s32 	%r182, %r182, 1;
	add.s32 	%r181, %r181, 1;
	setp.ne.s32 	%p10, %r181, 0;
	@%p10 bra 	$L__BB2_13;
$L__BB2_14:
	setp.eq.s32 	%p11, %r61, 0;
	@%p11 bra 	$L__BB2_27;
	add.s32 	%r26, %r2, %r60;
	and.b32  	%r27, %r61, 15;
	setp.lt.u32 	%p12, %r61, 16;
	mov.b32 	%r190, 0;
	@%p12 bra 	$L__BB2_18;
	and.b32  	%r190, %r61, -16;
	neg.s32 	%r189, %r190;
	add.s32 	%r188, %r26, 7;
	add.s32 	%r187, %r4, 7;
$L__BB2_17:
	.pragma "nounroll";
	add.s32 	%r123, %r187, -7;
	mul.wide.u32 	%rd123, %r123, 4;
	add.s64 	%rd124, %rd3, %rd123;
	ld.global.nc.f32 	%f30, [%rd124];
	// begin inline asm
	{  cvt.rn.f16.f32 %rs30, %f30;}

	// end inline asm
	add.s32 	%r124, %r188, -7;
	mul.wide.u32 	%rd125, %r124, 2;
	add.s64 	%rd126, %rd2, %rd125;
	st.global.u16 	[%rd126], %rs30;
	add.s32 	%r125, %r187, -6;
	mul.wide.u32 	%rd127, %r125, 4;
	add.s64 	%rd128, %rd3, %rd127;
	ld.global.nc.f32 	%f31, [%rd128];
	// begin inline asm
	{  cvt.rn.f16.f32 %rs31, %f31;}

	// end inline asm
	add.s32 	%r126, %r188, -6;
	mul.wide.u32 	%rd129, %r126, 2;
	add.s64 	%rd130, %rd2, %rd129;
	st.global.u16 	[%rd130], %rs31;
	add.s32 	%r127, %r187, -5;
	mul.wide.u32 	%rd131, %r127, 4;
	add.s64 	%rd132, %rd3, %rd131;
	ld.global.nc.f32 	%f32, [%rd132];
	// begin inline asm
	{  cvt.rn.f16.f32 %rs32, %f32;}

	// end inline asm
	add.s32 	%r128, %r188, -5;
	mul.wide.u32 	%rd133, %r128, 2;
	add.s64 	%rd134, %rd2, %rd133;
	st.global.u16 	[%rd134], %rs32;
	add.s32 	%r129, %r187, -4;
	mul.wide.u32 	%rd135, %r129, 4;
	add.s64 	%rd136, %rd3, %rd135;
	ld.global.nc.f32 	%f33, [%rd136];
	// begin inline asm
	{  cvt.rn.f16.f32 %rs33, %f33;}

	// end inline asm
	add.s32 	%r130, %r188, -4;
	mul.wide.u32 	%rd137, %r130, 2;
	add.s64 	%rd138, %rd2, %rd137;
	st.global.u16 	[%rd138], %rs33;
	add.s32 	%r131, %r187, -3;
	mul.wide.u32 	%rd139, %r131, 4;
	add.s64 	%rd140, %rd3, %rd139;
	ld.global.nc.f32 	%f34, [%rd140];
	// begin inline asm
	{  cvt.rn.f16.f32 %rs34, %f34;}

	// end inline asm
	add.s32 	%r132, %r188, -3;
	mul.wide.u32 	%rd141, %r132, 2;
	add.s64 	%rd142, %rd2, %rd141;
	st.global.u16 	[%rd142], %rs34;
	add.s32 	%r133, %r187, -2;
	mul.wide.u32 	%rd143, %r133, 4;
	add.s64 	%rd144, %rd3, %rd143;
	ld.global.nc.f32 	%f35, [%rd144];
	// begin inline asm
	{  cvt.rn.f16.f32 %rs35, %f35;}

	// end inline asm
	add.s32 	%r134, %r188, -2;
	mul.wide.u32 	%rd145, %r134, 2;
	add.s64 	%rd146, %rd2, %rd145;
	st.global.u16 	[%rd146], %rs35;
	add.s32 	%r135, %r187, -1;
	mul.wide.u32 	%rd147, %r135, 4;
	add.s64 	%rd148, %rd3, %rd147;
	ld.global.nc.f32 	%f36, [%rd148];
	// begin inline asm
	{  cvt.rn.f16.f32 %rs36, %f36;}

	// end inline asm
	add.s32 	%r136, %r188, -1;
	mul.wide.u32 	%rd149, %r136, 2;
	add.s64 	%rd150, %rd2, %rd149;
	st.global.u16 	[%rd150], %rs36;
	add.s32 	%r137, %r187, 8;
	mul.wide.u32 	%rd151, %r187, 4;
	add.s64 	%rd152, %rd3, %rd151;
	ld.global.nc.f32 	%f37, [%rd152];
	// begin inline asm
	{  cvt.rn.f16.f32 %rs37, %f37;}

	// end inline asm
	add.s32 	%r138, %r188, 8;
	mul.wide.u32 	%rd153, %r188, 2;
	add.s64 	%rd154, %rd2, %rd153;
	st.global.u16 	[%rd154], %rs37;
	add.s32 	%r139, %r187, 1;
	mul.wide.u32 	%rd155, %r139, 4;
	add.s64 	%rd156, %rd3, %rd155;
	ld.global.nc.f32 	%f38, [%rd156];
	// begin inline asm
	{  cvt.rn.f16.f32 %rs38, %f38;}

	// end inline asm
	add.s32 	%r140, %r188, 1;
	mul.wide.u32 	%rd157, %r140, 2;
	add.s64 	%rd158, %rd2, %rd157;
	st.global.u16 	[%rd158], %rs38;
	add.s32 	%r141, %r187, 2;
	mul.wide.u32 	%rd159, %r141, 4;
	add.s64 	%rd160, %rd3, %rd159;
	ld.global.nc.f32 	%f39, [%rd160];
	// begin inline asm
	{  cvt.rn.f16.f32 %rs39, %f39;}

	// end inline asm
	add.s32 	%r142, %r188, 2;
	mul.wide.u32 	%rd161, %r142, 2;
	add.s64 	%rd162, %rd2, %rd161;
	st.global.u16 	[%rd162], %rs39;
	add.s32 	%r143, %r187, 3;
	mul.wide.u32 	%rd163, %r143, 4;
	add.s64 	%rd164, %rd3, %rd163;
	ld.global.nc.f32 	%f40, [%rd164];
	// begin inline asm
	{  cvt.rn.f16.f32 %rs40, %f40;}

	// end inline asm
	add.s32 	%r144, %r188, 3;
	mul.wide.u32 	%rd165, %r144, 2;
	add.s64 	%rd166, %rd2, %rd165;
	st.global.u16 	[%rd166], %rs40;
	add.s32 	%r145, %r187, 4;
	mul.wide.u32 	%rd167, %r145, 4;
	add.s64 	%rd168, %rd3, %rd167;
	ld.global.nc.f32 	%f41, [%rd168];
	// begin inline asm
	{  cvt.rn.f16.f32 %rs41, %f41;}

	// end inline asm
	add.s32 	%r146, %r188, 4;
	mul.wide.u32 	%rd169, %r146, 2;
	add.s64 	%rd170, %rd2, %rd169;
	st.global.u16 	[%rd170], %rs41;
	add.s32 	%r147, %r187, 5;
	mul.wide.u32 	%rd171, %r147, 4;
	add.s64 	%rd172, %rd3, %rd171;
	ld.global.nc.f32 	%f42, [%rd172];
	// begin inline asm
	{  cvt.rn.f16.f32 %rs42, %f42;}

	// end inline asm
	add.s32 	%r148, %r188, 5;
	mul.wide.u32 	%rd173, %r148, 2;
	add.s64 	%rd174, %rd2, %rd173;
	st.global.u16 	[%rd174], %rs42;
	add.s32 	%r149, %r187, 6;
	mul.wide.u32 	%rd175, %r149, 4;
	add.s64 	%rd176, %rd3, %rd175;
	ld.global.nc.f32 	%f43, [%rd176];
	// begin inline asm
	{  cvt.rn.f16.f32 %rs43, %f43;}

	// end inline asm
	add.s32 	%r150, %r188, 6;
	mul.wide.u32 	%rd177, %r150, 2;
	add.s64 	%rd178, %rd2, %rd177;
	st.global.u16 	[%rd178], %rs43;
	add.s32 	%r151, %r187, 7;
	mul.wide.u32 	%rd179, %r151, 4;
	add.s64 	%rd180, %rd3, %rd179;
	ld.global.nc.f32 	%f44, [%rd180];
	// begin inline asm
	{  cvt.rn.f16.f32 %rs44, %f44;}

	// end inline asm
	add.s32 	%r152, %r188, 7;
	mul.wide.u32 	%rd181, %r152, 2;
	add.s64 	%rd182, %rd2, %rd181;
	st.global.u16 	[%rd182], %rs44;
	mul.wide.u32 	%rd183, %r137, 4;
	add.s64 	%rd184, %rd3, %rd183;
	ld.global.nc.f32 	%f45, [%rd184];
	// begin inline asm
	{  cvt.rn.f16.f32 %rs45, %f45;}

	// end inline asm
	mul.wide.u32 	%rd185, %r138, 2;
	add.s64 	%rd186, %rd2, %rd185;
	st.global.u16 	[%rd186], %rs45;
	add.s32 	%r189, %r189, 16;
	add.s32 	%r188, %r188, 16;
	add.s32 	%r187, %r187, 16;
	setp.ne.s32 	%p13, %r189, 0;
	@%p13 bra 	$L__BB2_17;
$L__BB2_18:
	setp.eq.s32 	%p14, %r27, 0;
	@%p14 bra 	$L__BB2_27;
	and.b32  	%r45, %r61, 7;
	setp.lt.u32 	%p15, %r27, 8;
	@%p15 bra 	$L__BB2_21;
	add.s32 	%r153, %r190, %r4;
	mul.wide.u32 	%rd187, %r153, 4;
	add.s64 	%rd188, %rd3, %rd187;
	ld.global.nc.f32 	%f46, [%rd188];
	// begin inline asm
	{  cvt.rn.f16.f32 %rs46, %f46;}

	// end inline asm
	add.s32 	%r154, %r26, %r190;
	mul.wide.u32 	%rd189, %r154, 2;
	add.s64 	%rd190, %rd2, %rd189;
	st.global.u16 	[%rd190], %rs46;
	add.s32 	%r155, %r153, 1;
	mul.wide.u32 	%rd191, %r155, 4;
	add.s64 	%rd192, %rd3, %rd191;
	ld.global.nc.f32 	%f47, [%rd192];
	// begin inline asm
	{  cvt.rn.f16.f32 %rs47, %f47;}

	// end inline asm
	add.s32 	%r156, %r154, 1;
	mul.wide.u32 	%rd193, %r156, 2;
	add.s64 	%rd194, %rd2, %rd193;
	st.global.u16 	[%rd194], %rs47;
	add.s32 	%r157, %r153, 2;
	mul.wide.u32 	%rd195, %r157, 4;
	add.s64 	%rd196, %rd3, %rd195;
	ld.global.nc.f32 	%f48, [%rd196];
	// begin inline asm
	{  cvt.rn.f16.f32 %rs48, %f48;}

	// end inline asm
	add.s32 	%r158, %r154, 2;
	mul.wide.u32 	%rd197, %r158, 2;
	add.s64 	%rd198, %rd2, %rd197;
	st.global.u16 	[%rd198], %rs48;
	add.s32 	%r159, %r153, 3;
	mul.wide.u32 	%rd199, %r159, 4;
	add.s64 	%rd200, %rd3, %rd199;
	ld.global.nc.f32 	%f49, [%rd200];
	// begin inline asm
	{  cvt.rn.f16.f32 %rs49, %f49;}

	// end inline asm
	add.s32 	%r160, %r154, 3;
	mul.wide.u32 	%rd201, %r160, 2;
	add.s64 	%rd202, %rd2, %rd201;
	st.global.u16 	[%rd202], %rs49;
	add.s32 	%r161, %r153, 4;
	mul.wide.u32 	%rd203, %r161, 4;
	add.s64 	%rd204, %rd3, %rd203;
	ld.global.nc.f32 	%f50, [%rd204];
	// begin inline asm
	{  cvt.rn.f16.f32 %rs50, %f50;}

	// end inline asm
	add.s32 	%r162, %r154, 4;
	mul.wide.u32 	%rd205, %r162, 2;
	add.s64 	%rd206, %rd2, %rd205;
	st.global.u16 	[%rd206], %rs50;
	add.s32 	%r163, %r153, 5;
	mul.wide.u32 	%rd207, %r163, 4;
	add.s64 	%rd208, %rd3, %rd207;
	ld.global.nc.f32 	%f51, [%rd208];
	// begin inline asm
	{  cvt.rn.f16.f32 %rs51, %f51;}

	// end inline asm
	add.s32 	%r164, %r154, 5;
	mul.wide.u32 	%rd209, %r164, 2;
	add.s64 	%rd210, %rd2, %rd209;
	st.global.u16 	[%rd210], %rs51;
	add.s32 	%r165, %r153, 6;
	mul.wide.u32 	%rd211, %r165, 4;
	add.s64 	%rd212, %rd3, %rd211;
	ld.global.nc.f32 	%f52, [%rd212];
	// begin inline asm
	{  cvt.rn.f16.f32 %rs52, %f52;}

	// end inline asm
	add.s32 	%r166, %r154, 6;
	mul.wide.u32 	%rd213, %r166, 2;
	add.s64 	%rd214, %rd2, %rd213;
	st.global.u16 	[%rd214], %rs52;
	add.s32 	%r167, %r153, 7;
	mul.wide.u32 	%rd215, %r167, 4;
	add.s64 	%rd216, %rd3, %rd215;
	ld.global.nc.f32 	%f53, [%rd216];
	// begin inline asm
	{  cvt.rn.f16.f32 %rs53, %f53;}

	// end inline asm
	add.s32 	%r168, %r154, 7;
	mul.wide.u32 	%rd217, %r168, 2;
	add.s64 	%rd218, %rd2, %rd217;
	st.global.u16 	[%rd218], %rs53;
	add.s32 	%r190, %r190, 8;
$L__BB2_21:
	setp.eq.s32 	%p16, %r45, 0;
	@%p16 bra 	$L__BB2_27;
	and.b32  	%r48, %r61, 3;
	setp.lt.u32 	%p17, %r45, 4;
	@%p17 bra 	$L__BB2_24;
	add.s32 	%r169, %r190, %r4;
	mul.wide.u32 	%rd219, %r169, 4;
	add.s64 	%rd220, %rd3, %rd219;
	ld.global.nc.f32 	%f54, [%rd220];
	// begin inline asm
	{  cvt.rn.f16.f32 %rs54, %f54;}

	// end inline asm
	add.s32 	%r170, %r26, %r190;
	mul.wide.u32 	%rd221, %r170, 2;
	add.s64 	%rd222, %rd2, %rd221;
	st.global.u16 	[%rd222], %rs54;
	add.s32 	%r171, %r169, 1;
	mul.wide.u32 	%rd223, %r171, 4;
	add.s64 	%rd224, %rd3, %rd223;
	ld.global.nc.f32 	%f55, [%rd224];
	// begin inline asm
	{  cvt.rn.f16.f32 %rs55, %f55;}

	// end inline asm
	add.s32 	%r172, %r170, 1;
	mul.wide.u32 	%rd225, %r172, 2;
	add.s64 	%rd226, %rd2, %rd225;
	st.global.u16 	[%rd226], %rs55;
	add.s32 	%r173, %r169, 2;
	mul.wide.u32 	%rd227, %r173, 4;
	add.s64 	%rd228, %rd3, %rd227;
	ld.global.nc.f32 	%f56, [%rd228];
	// begin inline asm
	{  cvt.rn.f16.f32 %rs56, %f56;}

	// end inline asm
	add.s32 	%r174, %r170, 2;
	mul.wide.u32 	%rd229, %r174, 2;
	add.s64 	%rd230, %rd2, %rd229;
	st.global.u16 	[%rd230], %rs56;
	add.s32 	%r175, %r169, 3;
	mul.wide.u32 	%rd231, %r175, 4;
	add.s64 	%rd232, %rd3, %rd231;
	ld.global.nc.f32 	%f57, [%rd232];
	// begin inline asm
	{  cvt.rn.f16.f32 %rs57, %f57;}

	// end inline asm
	add.s32 	%r176, %r170, 3;
	mul.wide.u32 	%rd233, %r176, 2;
	add.s64 	%rd234, %rd2, %rd233;
	st.global.u16 	[%rd234], %rs57;
	add.s32 	%r190, %r190, 4;
$L__BB2_24:
	setp.eq.s32 	%p18, %r48, 0;
	@%p18 bra 	$L__BB2_27;
	add.s32 	%r177, %r190, %r60;
	add.s32 	%r195, %r177, %r2;
	add.s32 	%r194, %r190, %r4;
	neg.s32 	%r193, %r48;
$L__BB2_26:
	.pragma "nounroll";
	mul.wide.u32 	%rd235, %r194, 4;
	add.s64 	%rd236, %rd3, %rd235;
	ld.global.nc.f32 	%f58, [%rd236];
	// begin inline asm
	{  cvt.rn.f16.f32 %rs58, %f58;}

	// end inline asm
	mul.wide.u32 	%rd237, %r195, 2;
	add.s64 	%rd238, %rd2, %rd237;
	st.global.u16 	[%rd238], %rs58;
	add.s32 	%r195, %r195, 1;
	add.s32 	%r194, %r194, 1;
	add.s32 	%r193, %r193, 1;
	setp.ne.s32 	%p19, %r193, 0;
	@%p19 bra 	$L__BB2_26;
$L__BB2_27:
	ret;

}
	// .globl	_Z28convert_float_to_half_kernelPKfP6__halfj
.visible .entry _Z28convert_float_to_half_kernelPKfP6__halfj(
	.param .u64 .ptr .align 1 _Z28convert_float_to_half_kernelPKfP6__halfj_param_0,
	.param .u64 .ptr .align 1 _Z28convert_float_to_half_kernelPKfP6__halfj_param_1,
	.param .u32 _Z28convert_float_to_half_kernelPKfP6__halfj_param_2
)
{
	.reg .pred 	%p<2>;
	.reg .b16 	%rs<2>;
	.reg .b32 	%r<6>;
	.reg .b32 	%f<2>;
	.reg .b64 	%rd<9>;

	ld.param.u64 	%rd1, [_Z28convert_float_to_half_kernelPKfP6__halfj_param_0];
	ld.param.u64 	%rd2, [_Z28convert_float_to_half_kernelPKfP6__halfj_param_1];
	ld.param.u32 	%r2, [_Z28convert_float_to_half_kernelPKfP6__halfj_param_2];
	mov.u32 	%r3, %ctaid.x;
	mov.u32 	%r4, %ntid.x;
	mov.u32 	%r5, %tid.x;
	mad.lo.s32 	%r1, %r3, %r4, %r5;
	setp.ge.u32 	%p1, %r1, %r2;
	@%p1 bra 	$L__BB3_2;
	cvta.to.global.u64 	%rd3, %rd1;
	cvta.to.global.u64 	%rd4, %rd2;
	mul.wide.u32 	%rd5, %r1, 4;
	add.s64 	%rd6, %rd3, %rd5;
	ld.global.nc.f32 	%f1, [%rd6];
	// begin inline asm
	{  cvt.rn.f16.f32 %rs1, %f1;}

	// end inline asm
	mul.wide.u32 	%rd7, %r1, 2;
	add.s64 	%rd8, %rd4, %rd7;
	st.global.u16 	[%rd8], %rs1;
$L__BB3_2:
	ret;

}
	// .globl	_Z32convert_and_pad_direction_kernelPKfP6__halfjjj
.visible .entry _Z32convert_and_pad_direction_kernelPKfP6__halfjjj(
	.param .u64 .ptr .align 1 _Z32convert_and_pad_direction_kernelPKfP6__halfjjj_param_0,
	.param .u64 .ptr .align 1 _Z32convert_and_pad_direction_kernelPKfP6__halfjjj_param_1,
	.param .u32 _Z32convert_and_pad_direction_kernelPKfP6__halfjjj_param_2,
	.param .u32 _Z32convert_and_pad_direction_kernelPKfP6__halfjjj_param_3,
	.param .u32 _Z32convert_and_pad_direction_kernelPKfP6__halfjjj_param_4
)
{
	.reg .pred 	%p<20>;
	.reg .b16 	%rs<32>;
	.reg .b32 	%r<142>;
	.reg .b32 	%f<31>;
	.reg .b64 	%rd<151>;

	ld.param.u64 	%rd3, [_Z32convert_and_pad_direction_kernelPKfP6__halfjjj_param_0];
	ld.param.u64 	%rd4, [_Z32convert_and_pad_direction_kernelPKfP6__halfjjj_param_1];
	ld.param.u32 	%r51, [_Z32convert_and_pad_direction_kernelPKfP6__halfjjj_param_2];
	ld.param.u32 	%r139, [_Z32convert_and_pad_direction_kernelPKfP6__halfjjj_param_3];
	ld.param.u32 	%r50, [_Z32convert_and_pad_direction_kernelPKfP6__halfjjj_param_4];
	cvta.to.global.u64 	%rd1, %rd3;
	cvta.to.global.u64 	%rd2, %rd4;
	mov.u32 	%r52, %ctaid.x;
	mov.u32 	%r53, %ntid.x;
	mov.u32 	%r54, %tid.x;
	mad.lo.s32 	%r1, %r52, %r53, %r54;
	setp.ge.u32 	%p1, %r1, %r51;
	@%p1 bra 	$L__BB4_27;
	mul.lo.s32 	%r2, %r139, %r1;
	mul.lo.s32 	%r3, %r50, %r1;
	setp.eq.s32 	%p2, %r139, 0;
	@%p2 bra 	$L__BB4_14;
	and.b32  	%r4, %r139, 15;
	setp.lt.u32 	%p3, %r139, 16;
	mov.b32 	%r127, 0;
	@%p3 bra 	$L__BB4_5;
	and.b32  	%r127, %r139, -16;
	neg.s32 	%r135, %r127;
	add.s32 	%r134, %r3, 7;
	add.s32 	%r133, %r2, 7;
$L__BB4_4:
	.pragma "nounroll";
	add.s32 	%r56, %r133, -7;
	mul.wide.u32 	%rd5, %r56, 4;
	add.s64 	%rd6, %rd1, %rd5;
	ld.global.nc.f32 	%f1, [%rd6];
	// begin inline asm
	{  cvt.rn.f16.f32 %rs2, %f1;}

	// end inline asm
	add.s32 	%r57, %r134, -7;
	mul.wide.u32 	%rd7, %r57, 2;
	add.s64 	%rd8, %rd2, %rd7;
	st.global.u16 	[%rd8], %rs2;
	add.s32 	%r58, %r133, -6;
	mul.wide.u32 	%rd9, %r58, 4;
	add.s64 	%rd10, %rd1, %rd9;
	ld.global.nc.f32 	%f2, [%rd10];
	// begin inline asm
	{  cvt.rn.f16.f32 %rs3, %f2;}

	// end inline asm
	add.s32 	%r59, %r134, -6;
	mul.wide.u32 	%rd11, %r59, 2;
	add.s64 	%rd12, %rd2, %rd11;
	st.global.u16 	[%rd12], %rs3;
	add.s32 	%r60, %r133, -5;
	mul.wide.u32 	%rd13, %r60, 4;
	add.s64 	%rd14, %rd1, %rd13;
	ld.global.nc.f32 	%f3, [%rd14];
	// begin inline asm
	{  cvt.rn.f16.f32 %rs4, %f3;}

	// end inline asm
	add.s32 	%r61, %r134, -5;
	mul.wide.u32 	%rd15, %r61, 2;
	add.s64 	%rd16, %rd2, %rd15;
	st.global.u16 	[%rd16], %rs4;
	add.s32 	%r62, %r133, -4;
	mul.wide.u32 	%rd17, %r62, 4;
	add.s64 	%rd18, %rd1, %rd17;
	ld.global.nc.f32 	%f4, [%rd18];
	// begin inline asm
	{  cvt.rn.f16.f32 %rs5, %f4;}

	// end inline asm
	add.s32 	%r63, %r134, -4;
	mul.wide.u32 	%rd19, %r63, 2;
	add.s64 	%rd20, %rd2, %rd19;
	st.global.u16 	[%rd20], %rs5;
	add.s32 	%r64, %r133, -3;
	mul.wide.u32 	%rd21, %r64, 4;
	add.s64 	%rd22, %rd1, %rd21;
	ld.global.nc.f32 	%f5, [%rd22];
	// begin inline asm
	{  cvt.rn.f16.f32 %rs6, %f5;}

	// end inline asm
	add.s32 	%r65, %r134, -3;
	mul.wide.u32 	%rd23, %r65, 2;
	add.s64 	%rd24, %rd2, %rd23;
	st.global.u16 	[%rd24], %rs6;
	add.s32 	%r66, %r133, -2;
	mul.wide.u32 	%rd25, %r66, 4;
	add.s64 	%rd26, %rd1, %rd25;
	ld.global.nc.f32 	%f6, [%rd26];
	// begin inline asm
	{  cvt.rn.f16.f32 %rs7, %f6;}

	// end inline asm
	add.s32 	%r67, %r134, -2;
	mul.wide.u32 	%rd27, %r67, 2;
	add.s64 	%rd28, %rd2, %rd27;
	st.global.u16 	[%rd28], %rs7;
	add.s32 	%r68, %r133, -1;
	mul.wide.u32 	%rd29, %r68, 4;
	add.s64 	%rd30, %rd1, %rd29;
	ld.global.nc.f32 	%f7, [%rd30];
	// begin inline asm
	{  cvt.rn.f16.f32 %rs8, %f7;}

	// end inline asm
	add.s32 	%r69, %r134, -1;
	mul.wide.u32 	%rd31, %r69, 2;
	add.s64 	%rd32, %rd2, %rd31;
	st.global.u16 	[%rd32], %rs8;
	add.s32 	%r70, %r133, 8;
	mul.wide.u32 	%rd33, %r133, 4;
	add.s64 	%rd34, %rd1, %rd33;
	ld.global.nc.f32 	%f8, [%rd34];
	// begin inline asm
	{  cvt.rn.f16.f32 %rs9, %f8;}

	// end inline asm
	add.s32 	%r71, %r134, 8;
	mul.wide.u32 	%rd35, %r134, 2;
	add.s64 	%rd36, %rd2, %rd35;
	st.global.u16 	[%rd36], %rs9;
	add.s32 	%r72, %r133, 1;
	mul.wide.u32 	%rd37, %r72, 4;
	add.s64 	%rd38, %rd1, %rd37;
	ld.global.nc.f32 	%f9, [%rd38];
	// begin inline asm
	{  cvt.rn.f16.f32 %rs10, %f9;}

	// end inline asm
	add.s32 	%r73, %r134, 1;
	mul.wide.u32 	%rd39, %r73, 2;
	add.s64 	%rd40, %rd2, %rd39;
	st.global.u16 	[%rd40], %rs10;
	add.s32 	%r74, %r133, 2;
	mul.wide.u32 	%rd41, %r74, 4;
	add.s64 	%rd42, %rd1, %rd41;
	ld.global.nc.f32 	%f10, [%rd42];
	// begin inline asm
	{  cvt.rn.f16.f32 %rs11, %f10;}

	// end inline asm
	add.s32 	%r75, %r134, 2;
	mul.wide.u32 	%rd43, %r75, 2;
	add.s64 	%rd44, %rd2, %rd43;
	st.global.u16 	[%rd44], %rs11;
	add.s32 	%r76, %r133, 3;
	mul.wide.u32 	%rd45, %r76, 4;
	add.s64 	%rd46, %rd1, %rd45;
	ld.global.nc.f32 	%f11, [%rd46];
	// begin inline asm
	{  cvt.rn.f16.f32 %rs12, %f11;}

	// end inline asm
	add.s32 	%r77, %r134, 3;
	mul.wide.u32 	%rd47, %r77, 2;
	add.s64 	%rd48, %rd2, %rd47;
	st.global.u16 	[%rd48], %rs12;
	add.s32 	%r78, %r133, 4;
	mul.wide.u32 	%rd49, %r78, 4;
	add.s64 	%rd50, %rd1, %rd49;
	ld.global.nc.f32 	%f12, [%rd50];
	// begin inline asm
	{  cvt.rn.f16.f32 %rs13, %f12;}

	// end inline asm
	add.s32 	%r79, %r134, 4;
	mul.wide.u32 	%rd51, %r79, 2;
	add.s64 	%rd52, %rd2, %rd51;
	st.global.u16 	[%rd52], %rs13;
	add.s32 	%r80, %r133, 5;
	mul.wide.u32 	%rd53, %r80, 4;
	add.s64 	%rd54, %rd1, %rd53;
	ld.global.nc.f32 	%f13, [%rd54];
	// begin inline asm
	{  cvt.rn.f16.f32 %rs14, %f13;}

	// end inline asm
	add.s32 	%r81, %r134, 5;
	mul.wide.u32 	%rd55, %r81, 2;
	add.s64 	%rd56, %rd2, %rd55;
	st.global.u16 	[%rd56], %rs14;
	add.s32 	%r82, %r133, 6;
	mul.wide.u32 	%rd57, %r82, 4;
	add.s64 	%rd58, %rd1, %rd57;
	ld.global.nc.f32 	%f14, [%rd58];
	// begin inline asm
	{  cvt.rn.f16.f32 %rs15, %f14;}

	// end inline asm
	add.s32 	%r83, %r134, 6;
	mul.wide.u32 	%rd59, %r83, 2;
	add.s64 	%rd60, %rd2, %rd59;
	st.global.u16 	[%rd60], %rs15;
	add.s32 	%r84, %r133, 7;
	mul.wide.u32 	%rd61, %r84, 4;
	add.s64 	%rd62, %rd1, %rd61;
	ld.global.nc.f32 	%f15, [%rd62];
	// begin inline asm
	{  cvt.rn.f16.f32 %rs16, %f15;}

	// end inline asm
	add.s32 	%r85, %r134, 7;
	mul.wide.u32 	%rd63, %r85, 2;
	add.s64 	%rd64, %rd2, %rd63;
	st.global.u16 	[%rd64], %rs16;
	mul.wide.u32 	%rd65, %r70, 4;
	add.s64 	%rd66, %rd1, %rd65;
	ld.global.nc.f32 	%f16, [%rd66];
	// begin inline asm
	{  cvt.rn.f16.f32 %rs17, %f16;}

	// end inline asm
	mul.wide.u32 	%rd67, %r71, 2;
	add.s64 	%rd68, %rd2, %rd67;
	st.global.u16 	[%rd68], %rs17;
	add.s32 	%r135, %r135, 16;
	add.s32 	%r134, %r134, 16;
	add.s32 	%r133, %r133, 16;
	setp.eq.s32 	%p4, %r135, 0;
	@%p4 bra 	$L__BB4_5;
	bra.uni 	$L__BB4_4;
$L__BB4_5:
	setp.eq.s32 	%p5, %r4, 0;
	@%p5 bra 	$L__BB4_14;
	and.b32  	%r10, %r139, 7;
	setp.lt.u32 	%p6, %r4, 8;
	@%p6 bra 	$L__BB4_8;
	add.s32 	%r86, %r127, %r2;
	mul.wide.u32 	%rd69, %r86, 4;
	add.s64 	%rd70, %rd1, %rd69;
	ld.global.nc.f32 	%f17, [%rd70];
	// begin inline asm
	{  cvt.rn.f16.f32 %rs18, %f17;}

	// end inline asm
	add.s32 	%r87, %r127, %r3;
	mul.wide.u32 	%rd71, %r87, 2;
	add.s64 	%rd72, %rd2, %rd71;
	st.global.u16 	[%rd72], %rs18;
	add.s32 	%r88, %r86, 1;
	mul.wide.u32 	%rd73, %r88, 4;
	add.s64 	%rd74, %rd1, %rd73;
	ld.global.nc.f32 	%f18, [%rd74];
	// begin inline asm
	{  cvt.rn.f16.f32 %rs19, %f18;}

	// end inline asm
	add.s32 	%r89, %r87, 1;
	mul.wide.u32 	%rd75, %r89, 2;
	add.s64 	%rd76, %rd2, %rd75;
	st.global.u16 	[%rd76], %rs19;
	add.s32 	%r90, %r86, 2;
	mul.wide.u32 	%rd77, %r90, 4;
	add.s64 	%rd78, %rd1, %rd77;
	ld.global.nc.f32 	%f19, [%rd78];
	// begin inline asm
	{  cvt.rn.f16.f32 %rs20, %f19;}

	// end inline asm
	add.s32 	%r91, %r87, 2;
	mul.wide.u32 	%rd79, %r91, 2;
	add.s64 	%rd80, %rd2, %rd79;
	st.global.u16 	[%rd80], %rs20;
	add.s32 	%r92, %r86, 3;
	mul.wide.u32 	%rd81, %r92, 4;
	add.s64 	%rd82, %rd1, %rd81;
	ld.global.nc.f32 	%f20, [%rd82];
	// begin inline asm
	{  cvt.rn.f16.f32 %rs21, %f20;}

	// end inline asm
	add.s32 	%r93, %r87, 3;
	mul.wide.u32 	%rd83, %r93, 2;
	add.s64 	%rd84, %rd2, %rd83;
	st.global.u16 	[%rd84], %rs21;
	add.s32 	%r94, %r86, 4;
	mul.wide.u32 	%rd85, %r94, 4;
	add.s64 	%rd86, %rd1, %rd85;
	ld.global.nc.f32 	%f21, [%rd86];
	// begin inline asm
	{  cvt.rn.f16.f32 %rs22, %f21;}

	// end inline asm
	add.s32 	%r95, %r87, 4;
	mul.wide.u32 	%rd87, %r95, 2;
	add.s64 	%rd88, %rd2, %rd87;
	st.global.u16 	[%rd88], %rs22;
	add.s32 	%r96, %r86, 5;
	mul.wide.u32 	%rd89, %r96, 4;
	add.s64 	%rd90, %rd1, %rd89;
	ld.global.nc.f32 	%f22, [%rd90];
	// begin inline asm
	{  cvt.rn.f16.f32 %rs23, %f22;}

	// end inline asm
	add.s32 	%r97, %r87, 5;
	mul.wide.u32 	%rd91, %r97, 2;
	add.s64 	%rd92, %rd2, %rd91;
	st.global.u16 	[%rd92], %rs23;
	add.s32 	%r98, %r86, 6;
	mul.wide.u32 	%rd93, %r98, 4;
	add.s64 	%rd94, %rd1, %rd93;
	ld.global.nc.f32 	%f23, [%rd94];
	// begin inline asm
	{  cvt.rn.f16.f32 %rs24, %f23;}

	// end inline asm
	add.s32 	%r99, %r87, 6;
	mul.wide.u32 	%rd95, %r99, 2;
	add.s64 	%rd96, %rd2, %rd95;
	st.global.u16 	[%rd96], %rs24;
	add.s32 	%r100, %r86, 7;
	mul.wide.u32 	%rd97, %r100, 4;
	add.s64 	%rd98, %rd1, %rd97;
	ld.global.nc.f32 	%f24, [%rd98];
	// begin inline asm
	{  cvt.rn.f16.f32 %rs25, %f24;}

	// end inline asm
	add.s32 	%r101, %r87, 7;
	mul.wide.u32 	%rd99, %r101, 2;
	add.s64 	%rd100, %rd2, %rd99;
	st.global.u16 	[%rd100], %rs25;
	add.s32 	%r127, %r127, 8;
$L__BB4_8:
	setp.eq.s32 	%p7, %r10, 0;
	@%p7 bra 	$L__BB4_14;
	and.b32  	%r13, %r139, 3;
	setp.lt.u32 	%p8, %r10, 4;
	@%p8 bra 	$L__BB4_11;
	add.s32 	%r102, %r127, %r2;
	mul.wide.u32 	%rd101, %r102, 4;
	add.s64 	%rd102, %rd1, %rd101;
	ld.global.nc.f32 	%f25, [%rd102];
	// begin inline asm
	{  cvt.rn.f16.f32 %rs26, %f25;}

	// end inline asm
	add.s32 	%r103, %r127, %r3;
	mul.wide.u32 	%rd103, %r103, 2;
	add.s64 	%rd104, %rd2, %rd103;
	st.global.u16 	[%rd104], %rs26;
	add.s32 	%r104, %r102, 1;
	mul.wide.u32 	%rd105, %r104, 4;
	add.s64 	%rd106, %rd1, %rd105;
	ld.global.nc.f32 	%f26, [%rd106];
	// begin inline asm
	{  cvt.rn.f16.f32 %rs27, %f26;}

	// end inline asm
	add.s32 	%r105, %r103, 1;
	mul.wide.u32 	%rd107, %r105, 2;
	add.s64 	%rd108, %rd2, %rd107;
	st.global.u16 	[%rd108], %rs27;
	add.s32 	%r106, %r102, 2;
	mul.wide.u32 	%rd109, %r106, 4;
	add.s64 	%rd110, %rd1, %rd109;
	ld.global.nc.f32 	%f27, [%rd110];
	// begin inline asm
	{  cvt.rn.f16.f32 %rs28, %f27;}

	// end inline asm
	add.s32 	%r107, %r103, 2;
	mul.wide.u32 	%rd111, %r107, 2;
	add.s64 	%rd112, %rd2, %rd111;
	st.global.u16 	[%rd112], %rs28;
	add.s32 	%r108, %r102, 3;
	mul.wide.u32 	%rd113, %r108, 4;
	add.s64 	%rd114, %rd1, %rd113;
	ld.global.nc.f32 	%f28, [%rd114];
	// begin inline asm
	{  cvt.rn.f16.f32 %rs29, %f28;}

	// end inline asm
	add.s32 	%r109, %r103, 3;
	mul.wide.u32 	%rd115, %r109, 2;
	add.s64 	%rd116, %rd2, %rd115;
	st.global.u16 	[%rd116], %rs29;
	add.s32 	%r127, %r127, 4;
$L__BB4_11:
	setp.eq.s32 	%p9, %r13, 0;
	@%p9 bra 	$L__BB4_14;
	add.s32 	%r132, %r127, %r3;
	add.s32 	%r131, %r127, %r2;
	neg.s32 	%r130, %r13;
$L__BB4_13:
	.pragma "nounroll";
	mul.wide.u32 	%rd117, %r131, 4;
	add.s64 	%rd118, %rd1, %rd117;
	ld.global.nc.f32 	%f29, [%rd118];
	// begin inline asm
	{  cvt.rn.f16.f32 %rs30, %f29;}

	// end inline asm
	mul.wide.u32 	%rd119, %r132, 2;
	add.s64 	%rd120, %rd2, %rd119;
	st.global.u16 	[%rd120], %rs30;
	add.s32 	%r132, %r132, 1;
	add.s32 	%r131, %r131, 1;
	add.s32 	%r130, %r130, 1;
	setp.ne.s32 	%p10, %r130, 0;
	@%p10 bra 	$L__BB4_13;
$L__BB4_14:
	setp.ge.u32 	%p11, %r139, %r50;
	@%p11 bra 	$L__BB4_27;
	mov.f32 	%f30, 0f3F800000;
	// begin inline asm
	{  cvt.rn.f16.f32 %rs31, %f30;}

	// end inline asm
	sub.s32 	%r25, %r50, %r139;
	and.b32  	%r26, %r25, 7;
	sub.s32 	%r110, %r139, %r50;
	setp.gt.u32 	%p12, %r110, -8;
	@%p12 bra 	$L__BB4_19;
	add.s32 	%r138, %r139, 3;
	add.s32 	%r137, %r139, %r3;
	and.b32  	%r111, %r25, -8;
	neg.s32 	%r136, %r111;
$L__BB4_17:
	.pragma "nounroll";
	mul.wide.u32 	%rd121, %r137, 2;
	add.s64 	%rd122, %rd2, %rd121;
	st.global.u16 	[%rd122], %rs31;
	add.s32 	%r112, %r137, 1;
	mul.wide.u32 	%rd123, %r112, 2;
	add.s64 	%rd124, %rd2, %rd123;
	st.global.u16 	[%rd124], %rs31;
	add.s32 	%r113, %r137, 2;
	mul.wide.u32 	%rd125, %r113, 2;
	add.s64 	%rd126, %rd2, %rd125;
	st.global.u16 	[%rd126], %rs31;
	add.s32 	%r114, %r137, 3;
	mul.wide.u32 	%rd127, %r114, 2;
	add.s64 	%rd128, %rd2, %rd127;
	st.global.u16 	[%rd128], %rs31;
	add.s32 	%r115, %r137, 4;
	mul.wide.u32 	%rd129, %r115, 2;
	add.s64 	%rd130, %rd2, %rd129;
	st.global.u16 	[%rd130], %rs31;
	add.s32 	%r116, %r137, 5;
	mul.wide.u32 	%rd131, %r116, 2;
	add.s64 	%rd132, %rd2, %rd131;
	st.global.u16 	[%rd132], %rs31;
	add.s32 	%r117, %r137, 6;
	mul.wide.u32 	%rd133, %r117, 2;
	add.s64 	%rd134, %rd2, %rd133;
	st.global.u16 	[%rd134], %rs31;
	add.s32 	%r118, %r137, 7;
	mul.wide.u32 	%rd135, %r118, 2;
	add.s64 	%rd136, %rd2, %rd135;
	st.global.u16 	[%rd136], %rs31;
	add.s32 	%r138, %r138, 8;
	add.s32 	%r137, %r137, 8;
	add.s32 	%r136, %r136, 8;
	setp.ne.s32 	%p13, %r136, 0;
	@%p13 bra 	$L__BB4_17;
	add.s32 	%r139, %r138, -3;
$L__BB4_19:
	setp.eq.s32 	%p14, %r26, 0;
	@%p14 bra 	$L__BB4_27;
	and.b32  	%r44, %r25, 3;
	setp.lt.u32 	%p15, %r26, 4;
	@%p15 bra 	$L__BB4_22;
	add.s32 	%r119, %r139, %r3;
	mul.wide.u32 	%rd137, %r119, 2;
	add.s64 	%rd138, %rd2, %rd137;
	st.global.u16 	[%rd138], %rs31;
	add.s32 	%r120, %r119, 1;
	mul.wide.u32 	%rd139, %r120, 2;
	add.s64 	%rd140, %rd2, %rd139;
	st.global.u16 	[%rd140], %rs31;
	add.s32 	%r121, %r119, 2;
	mul.wide.u32 	%rd141, %r121, 2;
	add.s64 	%rd142, %rd2, %rd141;
	st.global.u16 	[%rd142], %rs31;
	add.s32 	%r122, %r119, 3;
	mul.wide.u32 	%rd143, %r122, 2;
	add.s64 	%rd144, %rd2, %rd143;
	st.global.u16 	[%rd144], %rs31;
	add.s32 	%r139, %r139, 4;
$L__BB4_22:
	setp.eq.s32 	%p16, %r44, 0;
	@%p16 bra 	$L__BB4_27;
	setp.eq.s32 	%p17, %r44, 1;
	@%p17 bra 	$L__BB4_25;
	add.s32 	%r123, %r139, %r3;
	mul.wide.u32 	%rd145, %r123, 2;
	add.s64 	%rd146, %rd2, %rd145;
	st.global.u16 	[%rd146], %rs31;
	add.s32 	%r124, %r123, 1;
	mul.wide.u32 	%rd147, %r124, 2;
	add.s64 	%rd148, %rd2, %rd147;
	st.global.u16 	[%rd148], %rs31;
	add.s32 	%r139, %r139, 2;
$L__BB4_25:
	and.b32  	%r125, %r25, 1;
	setp.eq.b32 	%p18, %r125, 1;
	not.pred 	%p19, %p18;
	@%p19 bra 	$L__BB4_27;
	add.s32 	%r126, %r139, %r3;
	mul.wide.u32 	%rd149, %r126, 2;
	add.s64 	%rd150, %rd2, %rd149;
	st.global.u16 	[%rd150], %rs31;
$L__BB4_27:
	ret;

}


// ===== COMPILED SASS (sm_100) =====

	.target	sm_100

	.elftype	@"ET_EXEC"


//--------------------- .note.nv.tkinfo           --------------------------
	.section	.note.nv.tkinfo,"",@"SHT_NOTE"
	.sectionflags	@"SHF_NOTE_NV_TKINFO"
	.tkinfo
        /*0018*/ 	.word	0x00000002
        /*0030*/ 	.string	""
        /*0030*/ 	.string	"ptxas"
        /*0030*/ 	.string	"Cuda compilation tools, release 13.0, V13.0.88"
        /*0030*/ 	.string	"Build cuda_13.0.r13.0/compiler.36424714_0"
        /*0030*/ 	.string	"-arch sm_100 -m 64 "



//--------------------- .note.nv.cuinfo           --------------------------
	.section	.note.nv.cuinfo,"",@"SHT_NOTE"
	.sectionflags	@"SHF_NOTE_NV_CUINFO"
        /*0018*/ 	.short	0x0002
        /*001a*/ 	.short	0x0064
        /*001c*/ 	.short	0x0082
	.zero		2


//--------------------- .nv.info                  --------------------------
	.section	.nv.info,"",@"SHT_CUDA_INFO"
	.align	4


	//----- nvinfo : EIATTR_REGCOUNT
	.align		4
        /*0000*/ 	.byte	0x04, 0x2f
        /*0002*/ 	.short	(.L_1 - .L_0)
	.align		4
.L_0:
        /*0004*/ 	.word	index@(_Z26pad_direction_kernel_floatPKfPfjjj)
        /*0008*/ 	.word	0x00000020


	//----- nvinfo : EIATTR_FRAME_SIZE
	.align		4
.L_1:
        /*000c*/ 	.byte	0x04, 0x11
        /*000e*/ 	.short	(.L_3 - .L_2)
	.align		4
.L_2:
        /*0010*/ 	.word	index@(_Z26pad_direction_kernel_floatPKfPfjjj)
        /*0014*/ 	.word	0x00000000


	//----- nvinfo : EIATTR_REGCOUNT
	.align		4
.L_3:
        /*0018*/ 	.byte	0x04, 0x2f
        /*001a*/ 	.short	(.L_5 - .L_4)
	.align		4
.L_4:
        /*001c*/ 	.word	index@(_Z34concatenate_encodings_kernel_floatPKfS0_Pfjjj)
        /*0020*/ 	.word	0x00000020


	//----- nvinfo : EIATTR_FRAME_SIZE
	.align		4
.L_5:
        /*0024*/ 	.byte	0x04, 0x11
        /*0026*/ 	.short	(.L_7 - .L_6)
	.align		4
.L_6:
        /*0028*/ 	.word	index@(_Z34concatenate_encodings_kernel_floatPKfS0_Pfjjj)
        /*002c*/ 	.word	0x00000000


	//----- nvinfo : EIATTR_REGCOUNT
	.align		4
.L_7:
        /*0030*/ 	.byte	0x04, 0x2f
        /*0032*/ 	.short	(.L_9 - .L_8)
	.align		4
.L_8:
        /*0034*/ 	.word	index@(_Z36concatenate_encodings_to_half_kernelPKfS0_P6__halfjjj)
        /*0038*/ 	.word	0x00000020


	//----- nvinfo : EIATTR_FRAME_SIZE
	.align		4
.L_9:
        /*003c*/ 	.byte	0x04, 0x11
        /*003e*/ 	.short	(.L_11 - .L_10)
	.align		4
.L_10:
        /*0040*/ 	.word	index@(_Z36concatenate_encodings_to_half_kernelPKfS0_P6__halfjjj)
        /*0044*/ 	.word	0x00000000


	//----- nvinfo : EIATTR_REGCOUNT
	.align		4
.L_11:
        /*0048*/ 	.byte	0x04, 0x2f
        /*004a*/ 	.short	(.L_13 - .L_12)
	.align		4
.L_12:
        /*004c*/ 	.word	index@(_Z28convert_float_to_half_kernelPKfP6__halfj)
        /*0050*/ 	.word	0x0000000a


	//----- nvinfo : EIATTR_FRAME_SIZE
	.align		4
.L_13:
        /*0054*/ 	.byte	0x04, 0x11
        /*0056*/ 	.short	(.L_15 - .L_14)
	.align		4
.L_14:
        /*0058*/ 	.word	index@(_Z28convert_float_to_half_kernelPKfP6__halfj)
        /*005c*/ 	.word	0x00000000


	//----- nvinfo : EIATTR_REGCOUNT
	.align		4
.L_15:
        /*0060*/ 	.byte	0x04, 0x2f
        /*0062*/ 	.short	(.L_17 - .L_16)
	.align		4
.L_16:
        /*0064*/ 	.word	index@(_Z32convert_and_pad_direction_kernelPKfP6__halfjjj)
        /*0068*/ 	.word	0x00000020


	//----- nvinfo : EIATTR_FRAME_SIZE
	.align		4
.L_17:
        /*006c*/ 	.byte	0x04, 0x11
        /*006e*/ 	.short	(.L_19 - .L_18)
	.align		4
.L_18:
        /*0070*/ 	.word	index@(_Z32convert_and_pad_direction_kernelPKfP6__halfjjj)
        /*0074*/ 	.word	0x00000000


	//----- nvinfo : EIATTR_MIN_STACK_SIZE
	.align		4
.L_19:
        /*0078*/ 	.byte	0x04, 0x12
        /*007a*/ 	.short	(.L_21 - .L_20)
	.align		4
.L_20:
        /*007c*/ 	.word	index@(_Z32convert_and_pad_direction_kernelPKfP6__halfjjj)
        /*0080*/ 	.word	0x00000000


	//----- nvinfo : EIATTR_MIN_STACK_SIZE
	.align		4
.L_21:
        /*0084*/ 	.byte	0x04, 0x12
        /*0086*/ 	.short	(.L_23 - .L_22)
	.align		4
.L_22:
        /*0088*/ 	.word	index@(_Z28convert_float_to_half_kernelPKfP6__halfj)
        /*008c*/ 	.word	0x00000000


	//----- nvinfo : EIATTR_MIN_STACK_SIZE
	.align		4
.L_23:
        /*0090*/ 	.byte	0x04, 0x12
        /*0092*/ 	.short	(.L_25 - .L_24)
	.align		4
.L_24:
        /*0094*/ 	.word	index@(_Z36concatenate_encodings_to_half_kernelPKfS0_P6__halfjjj)
        /*0098*/ 	.word	0x00000000


	//----- nvinfo : EIATTR_MIN_STACK_SIZE
	.align		4
.L_25:
        /*009c*/ 	.byte	0x04, 0x12
        /*009e*/ 	.short	(.L_27 - .L_26)
	.align		4
.L_26:
        /*00a0*/ 	.word	index@(_Z34concatenate_encodings_kernel_floatPKfS0_Pfjjj)
        /*00a4*/ 	.word	0x00000000


	//----- nvinfo : EIATTR_MIN_STACK_SIZE
	.align		4
.L_27:
        /*00a8*/ 	.byte	0x04, 0x12
        /*00aa*/ 	.short	(.L_29 - .L_28)
	.align		4
.L_28:
        /*00ac*/ 	.word	index@(_Z26pad_direction_kernel_floatPKfPfjjj)
        /*00b0*/ 	.word	0x00000000
.L_29:


//--------------------- .nv.compat                --------------------------
	.section	.nv.compat,"",@"SHT_CUDA_COMPAT_INFO"
	.align	4
        /*0000*/ 	.byte	0x02, 0x09, 0x00, 0x00, 0x02, 0x02, 0x01, 0x00, 0x02, 0x05, 0x05, 0x00, 0x03, 0x07, 0x01, 0x01
        /*0010*/ 	.byte	0x02, 0x03, 0x00, 0x00, 0x02, 0x06, 0x01, 0x00, 0x04, 0x0b, 0x08, 0x00, 0x09, 0x00, 0x00, 0x00
        /*0020*/ 	.byte	0x00, 0x00, 0x00, 0x00


//--------------------- .nv.info._Z32convert_and_pad_direction_kernelPKfP6__halfjjj --------------------------
	.section	.nv.info._Z32convert_and_pad_direction_kernelPKfP6__halfjjj,"",@"SHT_CUDA_INFO"
	.sectionflags	@""
	.align	4


	//----- nvinfo : EIATTR_CUDA_API_VERSION
	.align		4
        /*0000*/ 	.byte	0x04, 0x37
        /*0002*/ 	.short	(.L_31 - .L_30)
.L_30:
        /*0004*/ 	.word	0x00000082


	//----- nvinfo : EIATTR_KPARAM_INFO
	.align		4
.L_31:
        /*0008*/ 	.byte	0x04, 0x17
        /*000a*/ 	.short	(.L_33 - .L_32)
.L_32:
        /*000c*/ 	.word	0x00000000
        /*0010*/ 	.short	0x0004
        /*0012*/ 	.short	0x0018
        /*0014*/ 	.byte	0x00, 0xf0, 0x11, 0x00


	//----- nvinfo : EIATTR_KPARAM_INFO
	.align		4
.L_33:
        /*0018*/ 	.byte	0x04, 0x17
        /*001a*/ 	.short	(.L_35 - .L_34)
.L_34:
        /*001c*/ 	.word	0x00000000
        /*0020*/ 	.short	0x0003
        /*0022*/ 	.short	0x0014
        /*0024*/ 	.byte	0x00, 0xf0, 0x11, 0x00


	//----- nvinfo : EIATTR_KPARAM_INFO
	.align		4
.L_35:
        /*0028*/ 	.byte	0x04, 0x17
        /*002a*/ 	.short	(.L_37 - .L_36)
.L_36:
        /*002c*/ 	.word	0x00000000
        /*0030*/ 	.short	0x0002
        /*0032*/ 	.short	0x0010
        /*0034*/ 	.byte	0x00, 0xf0, 0x11, 0x00


	//----- nvinfo : EIATTR_KPARAM_INFO
	.align		4
.L_37:
        /*0038*/ 	.byte	0x04, 0x17
        /*003a*/ 	.short	(.L_39 - .L_38)
.L_38:
        /*003c*/ 	.word	0x00000000
        /*0040*/ 	.short	0x0001
        /*0042*/ 	.short	0x0008
        /*0044*/ 	.byte	0x00, 0xf5, 0x21, 0x00


	//----- nvinfo : EIATTR_KPARAM_INFO
	.align		4
.L_39:
        /*0048*/ 	.byte	0x04, 0x17
        /*004a*/ 	.short	(.L_41 - .L_40)
.L_40:
        /*004c*/ 	.word	0x00000000
        /*0050*/ 	.short	0x0000
        /*0052*/ 	.short	0x0000
        /*0054*/ 	.byte	0x00, 0xf5, 0x21, 0x00


	//----- nvinfo : EIATTR_SPARSE_MMA_MASK
	.align		4
.L_41:
        /*0058*/ 	.byte	0x03, 0x50
        /*005a*/ 	.short	0x0000


	//----- nvinfo : EIATTR_MAXREG_COUNT
	.align		4
        /*005c*/ 	.byte	0x03, 0x1b
        /*005e*/ 	.short	0x00ff


	//----- nvinfo : EIATTR_MERCURY_ISA_VERSION
	.align		4
        /*0060*/ 	.byte	0x03, 0x5f
        /*0062*/ 	.short	0x0101


	//----- nvinfo : EIATTR_VRC_CTA_INIT_COUNT
	.align		4
        /*0064*/ 	.byte	0x02, 0x4a
	.zero		1
	.zero		1


	//----- nvinfo : EIATTR_EXIT_INSTR_OFFSETS
	.align		4
        /*0068*/ 	.byte	0x04, 0x1c
        /*006a*/ 	.short	(.L_43 - .L_42)


	//   ....[0]....
.L_42:
        /*006c*/ 	.word	0x00000080


	//   ....[1]....
        /*0070*/ 	.word	0x000010f0


	//   ....[2]....
        /*0074*/ 	.word	0x00001390


	//   ....[3]....
        /*0078*/ 	.word	0x000014d0


	//   ....[4]....
        /*007c*/ 	.word	0x000015b0


	//   ....[5]....
        /*0080*/ 	.word	0x00001610


	//----- nvinfo : EIATTR_CBANK_PARAM_SIZE
	.align		4
.L_43:
        /*0084*/ 	.byte	0x03, 0x19
        /*0086*/ 	.short	0x001c


	//----- nvinfo : EIATTR_PARAM_CBANK
	.align		4
        /*0088*/ 	.byte	0x04, 0x0a
        /*008a*/ 	.short	(.L_45 - .L_44)
	.align		4
.L_44:
        /*008c*/ 	.word	index@(.nv.constant0._Z32convert_and_pad_direction_kernelPKfP6__halfjjj)
        /*0090*/ 	.short	0x0380
        /*0092*/ 	.short	0x001c


	//----- nvinfo : EIATTR_SW_WAR
	.align		4
.L_45:
        /*0094*/ 	.byte	0x04, 0x36
        /*0096*/ 	.short	(.L_47 - .L_46)
.L_46:
        /*0098*/ 	.word	0x00000008
.L_47:


//--------------------- .nv.info._Z28convert_float_to_half_kernelPKfP6__halfj --------------------------
	.section	.nv.info._Z28convert_float_to_half_kernelPKfP6__halfj,"",@"SHT_CUDA_INFO"
	.sectionflags	@""
	.align	4


	//----- nvinfo : EIATTR_CUDA_API_VERSION
	.align		4
        /*0000*/ 	.byte	0x04, 0x37
        /*0002*/ 	.short	(.L_49 - .L_48)
.L_48:
        /*0004*/ 	.word	0x00000082


	//----- nvinfo : EIATTR_KPARAM_INFO
	.align		4
.L_49:
        /*0008*/ 	.byte	0x04, 0x17
        /*000a*/ 	.short	(.L_51 - .L_50)
.L_50:
        /*000c*/ 	.word	0x00000000
        /*0010*/ 	.short	0x0002
        /*0012*/ 	.short	0x0010
        /*0014*/ 	.byte	0x00, 0xf0, 0x11, 0x00


	//----- nvinfo : EIATTR_KPARAM_INFO
	.align		4
.L_51:
        /*0018*/ 	.byte	0x04, 0x17
        /*001a*/ 	.short	(.L_53 - .L_52)
.L_52:
        /*001c*/ 	.word	0x00000000
        /*0020*/ 	.short	0x0001
        /*0022*/ 	.short	0x0008
        /*0024*/ 	.byte	0x00, 0xf5, 0x21, 0x00


	//----- nvinfo : EIATTR_KPARAM_INFO
	.align		4
.L_53:
        /*0028*/ 	.byte	0x04, 0x17
        /*002a*/ 	.short	(.L_55 - .L_54)
.L_54:
        /*002c*/ 	.word	0x00000000
        /*0030*/ 	.short	0x0000
        /*0032*/ 	.short	0x0000
        /*0034*/ 	.byte	0x00, 0xf5, 0x21, 0x00


	//----- nvinfo : EIATTR_SPARSE_MMA_MASK
	.align		4
.L_55:
        /*0038*/ 	.byte	0x03, 0x50
        /*003a*/ 	.short	0x0000


	//----- nvinfo : EIATTR_MAXREG_COUNT
	.align		4
        /*003c*/ 	.byte	0x03, 0x1b
        /*003e*/ 	.short	0x00ff


	//----- nvinfo : EIATTR_MERCURY_ISA_VERSION
	.align		4
        /*0040*/ 	.byte	0x03, 0x5f
        /*0042*/ 	.short	0x0101


	//----- nvinfo : EIATTR_VRC_CTA_INIT_COUNT
	.align		4
        /*0044*/ 	.byte	0x02, 0x4a
	.zero		1
	.zero		1


	//----- nvinfo : EIATTR_EXIT_INSTR_OFFSETS
	.align		4
        /*0048*/ 	.byte	0x04, 0x1c
        /*004a*/ 	.short	(.L_57 - .L_56)


	//   ....[0]....
.L_56:
        /*004c*/ 	.word	0x00000070


	//   ....[1]....
        /*0050*/ 	.word	0x00000100


	//----- nvinfo : EIATTR_CBANK_PARAM_SIZE
	.align		4
.L_57:
        /*0054*/ 	.byte	0x03, 0x19
        /*0056*/ 	.short	0x0014


	//----- nvinfo : EIATTR_PARAM_CBANK
	.align		4
        /*0058*/ 	.byte	0x04, 0x0a
        /*005a*/ 	.short	(.L_59 - .L_58)
	.align		4
.L_58:
        /*005c*/ 	.word	index@(.nv.constant0._Z28convert_float_to_half_kernelPKfP6__halfj)
        /*0060*/ 	.short	0x0380
        /*0062*/ 	.short	0x0014


	//----- nvinfo : EIATTR_SW_WAR
	.align		4
.L_59:
        /*0064*/ 	.byte	0x04, 0x36
        /*0066*/ 	.short	(.L_61 - .L_60)
.L_60:
        /*0068*/ 	.word	0x00000008
.L_61:


//--------------------- .nv.info._Z36concatenate_encodings_to_half_kernelPKfS0_P6__halfjjj --------------------------
	.section	.nv.info._Z36concatenate_encodings_to_half_kernelPKfS0_P6__halfjjj,"",@"SHT_CUDA_INFO"
	.sectionflags	@""
	.align	4


	//----- nvinfo : EIATTR_CUDA_API_VERSION
	.align		4
        /*0000*/ 	.byte	0x04, 0x37
        /*0002*/ 	.short	(.L_63 - .L_62)
.L_62:
        /*0004*/ 	.word	0x00000082


	//----- nvinfo : EIATTR_KPARAM_INFO
	.align		4
.L_63:
        /*0008*/ 	.byte	0x04, 0x17
        /*000a*/ 	.short	(.L_65 - .L_64)
.L_64:
        /*000c*/ 	.word	0x00000000
        /*0010*/ 	.short	0x0005
        /*0012*/ 	.short	0x0020
        /*0014*/ 	.byte	0x00, 0xf0, 0x11, 0x00


	//----- nvinfo : EIATTR_KPARAM_INFO
	.align		4
.L_65:
        /*0018*/ 	.byte	0x04, 0x17
        /*001a*/ 	.short	(.L_67 - .L_66)
.L_66:
        /*001c*/ 	.word	0x00000000
        /*0020*/ 	.short	0x0004
        /*0022*/ 	.short	0x001c
        /*0024*/ 	.byte	0x00, 0xf0, 0x11, 0x00


	//----- nvinfo : EIATTR_KPARAM_INFO
	.align		4
.L_67:
        /*0028*/ 	.byte	0x04, 0x17
        /*002a*/ 	.short	(.L_69 - .L_68)
.L_68:
        /*002c*/ 	.word	0x00000000
        /*0030*/ 	.short	0x0003
        /*0032*/ 	.short	0x0018
        /*0034*/ 	.byte	0x00, 0xf0, 0x11, 0x00


	//----- nvinfo : EIATTR_KPARAM_INFO
	.align		4
.L_69:
        /*0038*/ 	.byte	0x04, 0x17
        /*003a*/ 	.short	(.L_71 - .L_70)
.L_70:
        /*003c*/ 	.word	0x00000000
        /*0040*/ 	.short	0x0002
        /*0042*/ 	.short	0x0010
        /*0044*/ 	.byte	0x00, 0xf5, 0x21, 0x00


	//----- nvinfo : EIATTR_KPARAM_INFO
	.align		4
.L_71:
        /*0048*/ 	.byte	0x04, 0x17
        /*004a*/ 	.short	(.L_73 - .L_72)
.L_72:
        /*004c*/ 	.word	0x00000000
        /*0050*/ 	.short	0x0001
        /*0052*/ 	.short	0x0008
        /*0054*/ 	.byte	0x00, 0xf5, 0x21, 0x00


	//----- nvinfo : EIATTR_KPARAM_INFO
	.align		4
.L_73:
        /*0058*/ 	.byte	0x04, 0x17
        /*005a*/ 	.short	(.L_75 - .L_74)
.L_74:
        /*005c*/ 	.word	0x00000000
        /*0060*/ 	.short	0x0000
        /*0062*/ 	.short	0x0000
        /*0064*/ 	.byte	0x00, 0xf5, 0x21, 0x00


	//----- nvinfo : EIATTR_SPARSE_MMA_MASK
	.align		4
.L_75:
        /*0068*/ 	.byte	0x03, 0x50
        /*006a*/ 	.short	0x0000


	//----- nvinfo : EIATTR_MAXREG_COUNT
	.align		4
        /*006c*/ 	.byte	0x03, 0x1b
        /*006e*/ 	.short	0x00ff


	//----- nvinfo : EIATTR_MERCURY_ISA_VERSION
	.align		4
        /*0070*/ 	.byte	0x03, 0x5f
        /*0072*/ 	.short	0x0101


	//----- nvinfo : EIATTR_VRC_CTA_INIT_COUNT
	.align		4
        /*0074*/ 	.byte	0x02, 0x4a
	.zero		1
	.zero		1


	//----- nvinfo : EIATTR_EXIT_INSTR_OFFSETS
	.align		4
        /*0078*/ 	.byte	0x04, 0x1c
        /*007a*/ 	.short	(.L_77 - .L_76)


	//   ....[0]....
.L_76:
        /*007c*/ 	.word	0x00000070


	//   ....[1]....
        /*0080*/ 	.word	0x000010e0


	//   ....[2]....
        /*0084*/ 	.word	0x00001940


	//   ....[3]....
        /*0088*/ 	.word	0x00001d50


	//   ....[4]....
        /*008c*/ 	.word	0x00001f90


	//   ....[5]....
        /*0090*/ 	.word	0x00002090


	//----- nvinfo : EIATTR_CBANK_PARAM_SIZE
	.align		4
.L_77:
        /*0094*/ 	.byte	0x03, 0x19
        /*0096*/ 	.short	0x0024


	//----- nvinfo : EIATTR_PARAM_CBANK
	.align		4
        /*0098*/ 	.byte	0x04, 0x0a
        /*009a*/ 	.short	(.L_79 - .L_78)
	.align		4
.L_78:
        /*009c*/ 	.word	index@(.nv.constant0._Z36concatenate_encodings_to_half_kernelPKfS0_P6__halfjjj)
        /*00a0*/ 	.short	0x0380
        /*00a2*/ 	.short	0x0024


	//----- nvinfo : EIATTR_SW_WAR
	.align		4
.L_79:
        /*00a4*/ 	.byte	0x04, 0x36
        /*00a6*/ 	.short	(.L_81 - .L_80)
.L_80:
        /*00a8*/ 	.word	0x00000008
.L_81:


//--------------------- .nv.info._Z34concatenate_encodings_kernel_floatPKfS0_Pfjjj --------------------------
	.section	.nv.info._Z34concatenate_encodings_kernel_floatPKfS0_Pfjjj,"",@"SHT_CUDA_INFO"
	.sectionflags	@""
	.align	4


	//----- nvinfo : EIATTR_CUDA_API_VERSION
	.align		4
        /*0000*/ 	.byte	0x04, 0x37
        /*0002*/ 	.short	(.L_83 - .L_82)
.L_82:
        /*0004*/ 	.word	0x00000082


	//----- nvinfo : EIATTR_KPARAM_INFO
	.align		4
.L_83:
        /*0008*/ 	.byte	0x04, 0x17
        /*000a*/ 	.short	(.L_85 - .L_84)
.L_84:
        /*000c*/ 	.word	0x00000000
        /*0010*/ 	.short	0x0005
        /*0012*/ 	.short	0x0020
        /*0014*/ 	.byte	0x00, 0xf0, 0x11, 0x00


	//----- nvinfo : EIATTR_KPARAM_INFO
	.align		4
.L_85:
        /*0018*/ 	.byte	0x04, 0x17
        /*001a*/ 	.short	(.L_87 - .L_86)
.L_86:
        /*001c*/ 	.word	0x00000000
        /*0020*/ 	.short	0x0004
        /*0022*/ 	.short	0x001c
        /*0024*/ 	.byte	0x00, 0xf0, 0x11, 0x00


	//----- nvinfo : EIATTR_KPARAM_INFO
	.align		4
.L_87:
        /*0028*/ 	.byte	0x04, 0x17
        /*002a*/ 	.short	(.L_89 - .L_88)
.L_88:
        /*002c*/ 	.word	0x00000000
        /*0030*/ 	.short	0x0003
        /*0032*/ 	.short	0x0018
        /*0034*/ 	.byte	0x00, 0xf0, 0x11, 0x00


	//----- nvinfo : EIATTR_KPARAM_INFO
	.align		4
.L_89:
        /*0038*/ 	.byte	0x04, 0x17
        /*003a*/ 	.short	(.L_91 - .L_90)
.L_90:
        /*003c*/ 	.word	0x00000000
        /*0040*/ 	.short	0x0002
        /*0042*/ 	.short	0x0010
        /*0044*/ 	.byte	0x00, 0xf5, 0x21, 0x00


	//----- nvinfo : EIATTR_KPARAM_INFO
	.align		4
.L_91:
        /*0048*/ 	.byte	0x04, 0x17
        /*004a*/ 	.short	(.L_93 - .L_92)
.L_92:
        /*004c*/ 	.word	0x00000000
        /*0050*/ 	.short	0x0001
        /*0052*/ 	.short	0x0008
        /*0054*/ 	.byte	0x00, 0xf5, 0x21, 0x00


	//----- nvinfo : EIATTR_KPARAM_INFO
	.align		4
.L_93:
        /*0058*/ 	.byte	0x04, 0x17
        /*005a*/ 	.short	(.L_95 - .L_94)
.L_94:
        /*005c*/ 	.word	0x00000000
        /*0060*/ 	.short	0x0000
        /*0062*/ 	.short	0x0000
        /*0064*/ 	.byte	0x00, 0xf5, 0x21, 0x00


	//----- nvinfo : EIATTR_SPARSE_MMA_MASK
	.align		4
.L_95:
        /*0068*/ 	.byte	0x03, 0x50
        /*006a*/ 	.short	0x0000


	//----- nvinfo : EIATTR_MAXREG_COUNT
	.align		4
        /*006c*/ 	.byte	0x03, 0x1b
        /*006e*/ 	.short	0x00ff


	//----- nvinfo : EIATTR_MERCURY_ISA_VERSION
	.align		4
        /*0070*/ 	.byte	0x03, 0x5f
        /*0072*/ 	.short	0x0101


	//----- nvinfo : EIATTR_VRC_CTA_INIT_COUNT
	.align		4
        /*0074*/ 	.byte	0x02, 0x4a
	.zero		1
	.zero		1


	//----- nvinfo : EIATTR_EXIT_INSTR_OFFSETS
	.align		4
        /*0078*/ 	.byte	0x04, 0x1c
        /*007a*/ 	.short	(.L_97 - .L_96)


	//   ....[0]....
.L_96:
        /*007c*/ 	.word	0x00000070


	//   ....[1]....
        /*0080*/ 	.word	0x00000ea0


	//   ....[2]....
        /*0084*/ 	.word	0x000015c0


	//   ....[3]....
        /*0088*/ 	.word	0x00001940


	//   ....[4]....
        /*008c*/ 	.word	0x00001b40


	//   ....[5]....
        /*0090*/ 	.word	0x00001c40


	//----- nvinfo : EIATTR_CBANK_PARAM_SIZE
	.align		4
.L_97:
        /*0094*/ 	.byte	0x03, 0x19
        /*0096*/ 	.short	0x0024


	//----- nvinfo : EIATTR_PARAM_CBANK
	.align		4
        /*0098*/ 	.byte	0x04, 0x0a
        /*009a*/ 	.short	(.L_99 - .L_98)
	.align		4
.L_98:
        /*009c*/ 	.word	index@(.nv.constant0._Z34concatenate_encodings_kernel_floatPKfS0_Pfjjj)
        /*00a0*/ 	.short	0x0380
        /*00a2*/ 	.short	0x0024


	//----- nvinfo : EIATTR_SW_WAR
	.align		4
.L_99:
        /*00a4*/ 	.byte	0x04, 0x36
        /*00a6*/ 	.short	(.L_101 - .L_100)
.L_100:
        /*00a8*/ 	.word	0x00000008
.L_101:


//--------------------- .nv.info._Z26pad_direction_kernel_floatPKfPfjjj --------------------------
	.section	.nv.info._Z26pad_direction_kernel_floatPKfPfjjj,"",@"SHT_CUDA_INFO"
	.sectionflags	@""
	.align	4


	//----- nvinfo : EIATTR_CUDA_API_VERSION
	.align		4
        /*0000*/ 	.byte	0x04, 0x37
        /*0002*/ 	.short	(.L_103 - .L_102)
.L_102:
        /*0004*/ 	.word	0x00000082


	//----- nvinfo : EIATTR_KPARAM_INFO
	.align		4
.L_103:
        /*0008*/ 	.byte	0x04, 0x17
        /*000a*/ 	.short	(.L_105 - .L_104)
.L_104:
        /*000c*/ 	.word	0x00000000
        /*0010*/ 	.short	0x0004
        /*0012*/ 	.short	0x0018
        /*0014*/ 	.byte	0x00, 0xf0, 0x11, 0x00


	//----- nvinfo : EIATTR_KPARAM_INFO
	.align		4
.L_105:
        /*0018*/ 	.byte	0x04, 0x17
        /*001a*/ 	.short	(.L_107 - .L_106)
.L_106:
        /*001c*/ 	.word	0x00000000
        /*0020*/ 	.short	0x0003
        /*0022*/ 	.short	0x0014
        /*0024*/ 	.byte	0x00, 0xf0, 0x11, 0x00


	//----- nvinfo : EIATTR_KPARAM_INFO
	.align		4
.L_107:
        /*0028*/ 	.byte	0x04, 0x17
        /*002a*/ 	.short	(.L_109 - .L_108)
.L_108:
        /*002c*/ 	.word	0x00000000
        /*0030*/ 	.short	0x0002
        /*0032*/ 	.short	0x0010
        /*0034*/ 	.byte	0x00, 0xf0, 0x11, 0x00


	//----- nvinfo : EIATTR_KPARAM_INFO
	.align		4
.L_109:
        /*0038*/ 	.byte	0x04, 0x17
        /*003a*/ 	.short	(.L_111 - .L_110)
.L_110:
        /*003c*/ 	.word	0x00000000
        /*0040*/ 	.short	0x0001
        /*0042*/ 	.short	0x0008
        /*0044*/ 	.byte	0x00, 0xf5, 0x21, 0x00


	//----- nvinfo : EIATTR_KPARAM_INFO
	.align		4
.L_111:
        /*0048*/ 	.byte	0x04, 0x17
        /*004a*/ 	.short	(.L_113 - .L_112)
.L_112:
        /*004c*/ 	.word	0x00000000
        /*0050*/ 	.short	0x0000
        /*0052*/ 	.short	0x0000
        /*0054*/ 	.byte	0x00, 0xf5, 0x21, 0x00


	//----- nvinfo : EIATTR_SPARSE_MMA_MASK
	.align		4
.L_113:
        /*0058*/ 	.byte	0x03, 0x50
        /*005a*/ 	.short	0x0000


	//----- nvinfo : EIATTR_MAXREG_COUNT
	.align		4
        /*005c*/ 	.byte	0x03, 0x1b
        /*005e*/ 	.short	0x00ff


	//----- nvinfo : EIATTR_MERCURY_ISA_VERSION
	.align		4
        /*0060*/ 	.byte	0x03, 0x5f
        /*0062*/ 	.short	0x0101


	//----- nvinfo : EIATTR_VRC_CTA_INIT_COUNT
	.align		4
        /*0064*/ 	.byte	0x02, 0x4a
	.zero		1
	.zero		1


	//----- nvinfo : EIATTR_EXIT_INSTR_OFFSETS
	.align		4
        /*0068*/ 	.byte	0x04, 0x1c
        /*006a*/ 	.short	(.L_115 - .L_114)


	//   ....[0]....
.L_114:
        /*006c*/ 	.word	0x00000080


	//   ....[1]....
        /*0070*/ 	.word	0x00000ea0


	//   ....[2]....
        /*0074*/ 	.word	0x00001140


	//   ....[3]....
        /*0078*/ 	.word	0x00001280


	//   ....[4]....
        /*007c*/ 	.word	0x00001360


	//   ....[5]....
        /*0080*/ 	.word	0x000013c0


	//----- nvinfo : EIATTR_CBANK_PARAM_SIZE
	.align		4
.L_115:
        /*0084*/ 	.byte	0x03, 0x19
        /*0086*/ 	.short	0x001c


	//----- nvinfo : EIATTR_PARAM_CBANK
	.align		4
        /*0088*/ 	.byte	0x04, 0x0a
        /*008a*/ 	.short	(.L_117 - .L_116)
	.align		4
.L_116:
        /*008c*/ 	.word	index@(.nv.constant0._Z26pad_direction_kernel_floatPKfPfjjj)
        /*0090*/ 	.short	0x0380
        /*0092*/ 	.short	0x001c


	//----- nvinfo : EIATTR_SW_WAR
	.align		4
.L_117:
        /*0094*/ 	.byte	0x04, 0x36
        /*0096*/ 	.short	(.L_119 - .L_118)
.L_118:
        /*0098*/ 	.word	0x00000008
.L_119:


//--------------------- .nv.callgraph             --------------------------
	.section	.nv.callgraph,"",@"SHT_CUDA_CALLGRAPH"
	.align	4
	.sectionentsize	8
	.align		4
        /*0000*/ 	.word	0x00000000
	.align		4
        /*0004*/ 	.word	0xffffffff
	.align		4
        /*0008*/ 	.word	0x00000000
	.align		4
        /*000c*/ 	.word	0xfffffffe
	.align		4
        /*0010*/ 	.word	0x00000000
	.align		4
        /*0014*/ 	.word	0xfffffffd
	.align		4
        /*0018*/ 	.word	0x00000000
	.align		4
        /*001c*/ 	.word	0xfffffffc


//--------------------- .text._Z32convert_and_pad_direction_kernelPKfP6__halfjjj --------------------------
	.section	.text._Z32convert_and_pad_direction_kernelPKfP6__halfjjj,"ax",@progbits
	.align	128
        .global         _Z32convert_and_pad_direction_kernelPKfP6__halfjjj
        .type           _Z32convert_and_pad_direction_kernelPKfP6__halfjjj,@function
        .size           _Z32convert_and_pad_direction_kernelPKfP6__halfjjj,(.L_x_47 - _Z32convert_and_pad_direction_kernelPKfP6__halfjjj)
        .other          _Z32convert_and_pad_direction_kernelPKfP6__halfjjj,@"STO_CUDA_ENTRY STV_DEFAULT"
_Z32convert_and_pad_direction_kernelPKfP6__halfjjj:
.text._Z32convert_and_pad_direction_kernelPKfP6__halfjjj:
[----:B------:R-:W-:Y:S01]  /*0000*/  LDC R1, c[0x0][0x37c] ;  /* 0x0000df00ff017b82 */ /* 0x000fe20000000800 */
[----:B------:R-:W0:Y:S07]  /*0010*/  S2R R3, SR_TID.X ;  /* 0x0000000000037919 */ /* 0x000e2e0000002100 */
[----:B------:R-:W0:Y:S01]  /*0020*/  S2UR UR4, SR_CTAID.X ;  /* 0x00000000000479c3 */ /* 0x000e220000002500 */
[----:B------:R-:W1:Y:S07]  /*0030*/  LDCU UR5, c[0x0][0x390] ;  /* 0x00007200ff0577ac */ /* 0x000e6e0008000800 */
[----:B------:R-:W0:Y:S02]  /*0040*/  LDC R0, c[0x0][0x360] ;  /* 0x0000d800ff007b82 */ /* 0x000e240000000800 */
[----:B0-----:R-:W-:Y:S01]  /*0050*/  IMAD R0, R0, UR4, R3 ;  /* 0x0000000400007c24 */ /* 0x001fe2000f8e0203 */
[----:B------:R-:W0:Y:S04]  /*0060*/  LDCU UR4, c[0x0][0x394] ;  /* 0x00007280ff0477ac */ /* 0x000e280008000800 */
[----:B-1----:R-:W-:-:S13]  /*0070*/  ISETP.GE.U32.AND P0, PT, R0, UR5, PT ;  /* 0x0000000500007c0c */ /* 0x002fda000bf06070 */
[----:B0-----:R-:W-:Y:S05]  /*0080*/  @P0 EXIT ;  /* 0x000000000000094d */ /* 0x001fea0003800000 */
[----:B------:R-:W0:Y:S01]  /*0090*/  LDC R5, c[0x0][0x394] ;  /* 0x0000e500ff057b82 */ /* 0x000e220000000800 */
[----:B------:R-:W1:Y:S01]  /*00a0*/  LDCU.64 UR8, c[0x0][0x358] ;  /* 0x00006b00ff0877ac */ /* 0x000e620008000a00 */
[----:B0-----:R-:W-:-:S13]  /*00b0*/  ISETP.NE.AND P0, PT, R5, RZ, PT ;  /* 0x000000ff0500720c */ /* 0x001fda0003f05270 */
[----:B-1----:R-:W-:Y:S05]  /*00c0*/  @!P0 BRA `(.L_x_0) ;  /* 0x0000000c00fc8947 */ /* 0x002fea0003800000 */
[C---:B------:R-:W-:Y:S01]  /*00d0*/  ISETP.GE.U32.AND P1, PT, R5.reuse, 0x10, PT ;  /* 0x000000100500780c */ /* 0x040fe20003f26070 */
[----:B------:R-:W-:Y:S01]  /*00e0*/  HFMA2 R3, -RZ, RZ, 0, 0 ;  /* 0x00000000ff037431 */ /* 0x000fe200000001ff */
[----:B------:R-:W-:-:S04]  /*00f0*/  LOP3.LUT R2, R5, 0xf, RZ, 0xc0, !PT ;  /* 0x0000000f05027812 */ /* 0x000fc800078ec0ff */
[----:B------:R-:W-:-:S07]  /*0100*/  ISETP.NE.AND P0, PT, R2, RZ, PT ;  /* 0x000000ff0200720c */ /* 0x000fce0003f05270 */
[----:B------:R-:W-:Y:S06]  /*0110*/  @!P1 BRA `(.L_x_1) ;  /* 0x0000000400fc9947 */ /* 0x000fec0003800000 */
[----:B------:R-:W0:Y:S01]  /*0120*/  LDC R7, c[0x0][0x398] ;  /* 0x0000e600ff077b82 */ /* 0x000e220000000800 */
[----:B------:R-:W-:Y:S01]  /*0130*/  LOP3.LUT R3, R5, 0xfffffff0, RZ, 0xc0, !PT ;  /* 0xfffffff005037812 */ /* 0x000fe200078ec0ff */
[----:B------:R-:W-:-:S03]  /*0140*/  IMAD R4, R0, R5, 0x7 ;  /* 0x0000000700047424 */ /* 0x000fc600078e0205 */
[----:B------:R-:W-:-:S03]  /*0150*/  IADD3 R6, PT, PT, -R3, RZ, RZ ;  /* 0x000000ff03067210 */ /* 0x000fc60007ffe1ff */
[----:B------:R-:W1:Y:S08]  /*0160*/  LDC.64 R10, c[0x0][0x380] ;  /* 0x0000e000ff0a7b82 */ /* 0x000e700000000a00 */
[----:B------:R-:W2:Y:S01]  /*0170*/  LDC.64 R12, c[0x0][0x388] ;  /* 0x0000e200ff0c7b82 */ /* 0x000ea20000000a00 */
[----:B0-----:R-:W-:-:S07]  /*0180*/  IMAD R5, R0, R7, 0x7 ;  /* 0x0000000700057424 */ /* 0x001fce00078e0207 */
.L_x_2:
[----:B0-----:R-:W-:-:S04]  /*0190*/  VIADD R21, R4, 0xfffffff9 ;  /* 0xfffffff904157836 */ /* 0x001fc80000000000 */
[----:B-1----:R-:W-:Y:S01]  /*01a0*/  IMAD.WIDE.U32 R20, R21, 0x4, R10 ;  /* 0x0000000415147825 */ /* 0x002fe200078e000a */
[C---:B------:R-:W-:Y:S02]  /*01b0*/  IADD3 R9, PT, PT, R4.reuse, -0x6, RZ ;  /* 0xfffffffa04097810 */ /* 0x040fe40007ffe0ff */
[----:B------:R-:W-:-:S03]  /*01c0*/  IADD3 R19, PT, PT, R4, -0x5, RZ ;  /* 0xfffffffb04137810 */ /* 0x000fc60007ffe0ff */
[----:B------:R0:W3:Y:S01]  /*01d0*/  LDG.E.CONSTANT R20, desc[UR8][R20.64] ;  /* 0x0000000814147981 */ /* 0x0000e2000c1e9900 */
[----:B------:R-:W-:-:S04]  /*01e0*/  IMAD.WIDE.U32 R8, R9, 0x4, R10 ;  /* 0x0000000409087825 */ /* 0x000fc800078e000a */
[--C-:B------:R-:W-:Y:S01]  /*01f0*/  IMAD.WIDE.U32 R18, R19, 0x4, R10.reuse ;  /* 0x0000000413127825 */ /* 0x100fe200078e000a */
[----:B------:R-:W4:Y:S04]  /*0200*/  LDG.E.CONSTANT R16, desc[UR8][R8.64] ;  /* 0x0000000808107981 */ /* 0x000f28000c1e9900 */
[----:B------:R1:W5:Y:S01]  /*0210*/  LDG.E.CONSTANT R17, desc[UR8][R18.64] ;  /* 0x0000000812117981 */ /* 0x000362000c1e9900 */
[C---:B------:R-:W-:Y:S01]  /*0220*/  VIADD R25, R4.reuse, 0xfffffffc ;  /* 0xfffffffc04197836 */ /* 0x040fe20000000000 */
[C---:B------:R-:W-:Y:S01]  /*0230*/  IADD3 R27, PT, PT, R4.reuse, -0x3, RZ ;  /* 0xfffffffd041b7810 */ /* 0x040fe20007ffe0ff */
[C---:B0-----:R-:W-:Y:S02]  /*0240*/  VIADD R21, R4.reuse, 0xffffffff ;  /* 0xffffffff04157836 */ /* 0x041fe40000000000 */
[----:B------:R-:W-:Y:S01]  /*0250*/  IMAD.WIDE.U32 R24, R25, 0x4, R10 ;  /* 0x0000000419187825 */ /* 0x000fe200078e000a */
[----:B------:R-:W-:-:S03]  /*0260*/  IADD3 R7, PT, PT, R4, -0x2, RZ ;  /* 0xfffffffe04077810 */ /* 0x000fc60007ffe0ff */
[C-C-:B------:R-:W-:Y:S01]  /*0270*/  IMAD.WIDE.U32 R14, R4.reuse, 0x4, R10.reuse ;  /* 0x00000004040e7825 */ /* 0x140fe200078e000a */
[----:B------:R0:W5:Y:S03]  /*0280*/  LDG.E.CONSTANT R22, desc[UR8][R24.64] ;  /* 0x0000000818167981 */ /* 0x000166000c1e9900 */
[----:B-1----:R-:W-:Y:S01]  /*0290*/  IMAD.WIDE.U32 R18, R21, 0x4, R10 ;  /* 0x0000000415127825 */ /* 0x002fe200078e000a */
[----:B------:R-:W-:-:S03]  /*02a0*/  IADD3 R21, PT, PT, R4, 0x3, RZ ;  /* 0x0000000304157810 */ /* 0x000fc60007ffe0ff */
[--C-:B------:R-:W-:Y:S01]  /*02b0*/  IMAD.WIDE.U32 R26, R27, 0x4, R10.reuse ;  /* 0x000000041b1a7825 */ /* 0x100fe200078e000a */
[----:B------:R1:W5:Y:S01]  /*02c0*/  LDG.E.CONSTANT R29, desc[UR8][R18.64] ;  /* 0x00000008121d7981 */ /* 0x000362000c1e9900 */
[----:B0-----:R-:W-:Y:S02]  /*02d0*/  IADD3 R25, PT, PT, R4, 0x2, RZ ;  /* 0x0000000204197810 */ /* 0x001fe40007ffe0ff */
[--C-:B------:R-:W-:Y:S01]  /*02e0*/  IMAD.WIDE.U32 R8, R7, 0x4, R10.reuse ;  /* 0x0000000407087825 */ /* 0x100fe200078e000a */
[----:B------:R0:W5:Y:S03]  /*02f0*/  LDG.E.CONSTANT R23, desc[UR8][R26.64] ;  /* 0x000000081a177981 */ /* 0x000166000c1e9900 */
[----:B------:R-:W-:Y:S01]  /*0300*/  IMAD.WIDE.U32 R24, R25, 0x4, R10 ;  /* 0x0000000419187825 */ /* 0x000fe200078e000a */
[----:B------:R-:W5:Y:S01]  /*0310*/  LDG.E.CONSTANT R7, desc[UR8][R14.64] ;  /* 0x000000080e077981 */ /* 0x000f62000c1e9900 */
[----:B-1----:R-:W-:-:S03]  /*0320*/  IADD3 R18, PT, PT, R5, -0x6, RZ ;  /* 0xfffffffa05127810 */ /* 0x002fc60007ffe0ff */
[----:B------:R-:W5:Y:S01]  /*0330*/  LDG.E.CONSTANT R28, desc[UR8][R8.64] ;  /* 0x00000008081c7981 */ /* 0x000f62000c1e9900 */
[----:B0-----:R-:W-:-:S05]  /*0340*/  IADD3 R27, PT, PT, R4, 0x1, RZ ;  /* 0x00000001041b7810 */ /* 0x001fca0007ffe0ff */
[----:B------:R-:W-:Y:S01]  /*0350*/  IMAD.WIDE.U32 R26, R27, 0x4, R10 ;  /* 0x000000041b1a7825 */ /* 0x000fe200078e000a */
[----:B------:R0:W5:Y:S04]  /*0360*/  LDG.E.CONSTANT R9, desc[UR8][R24.64] ;  /* 0x0000000818097981 */ /* 0x000168000c1e9900 */
[----:B------:R1:W5:Y:S01]  /*0370*/  LDG.E.CONSTANT R8, desc[UR8][R26.64] ;  /* 0x000000081a087981 */ /* 0x000362000c1e9900 */
[C---:B0-----:R-:W-:Y:S01]  /*0380*/  VIADD R25, R5.reuse, 0xfffffffb ;  /* 0xfffffffb05197836 */ /* 0x041fe20000000000 */
[----:B-1----:R-:W-:Y:S02]  /*0390*/  IADD3 R27, PT, PT, R4, 0x5, RZ ;  /* 0x00000005041b7810 */ /* 0x002fe40007ffe0ff */
[----:B---3--:R-:W-:Y:S01]  /*03a0*/  F2FP.F16.F32.PACK_AB R19, RZ, R20 ;  /* 0x00000014ff13723e */ /* 0x008fe200000000ff */
[----:B------:R-:W-:-:S04]  /*03b0*/  VIADD R20, R5, 0xfffffff9 ;  /* 0xfffffff905147836 */ /* 0x000fc80000000000 */
[----:B--2---:R-:W-:-:S04]  /*03c0*/  IMAD.WIDE.U32 R14, R20, 0x2, R12 ;  /* 0x00000002140e7825 */ /* 0x004fc800078e000c */
[----:B------:R-:W-:Y:S01]  /*03d0*/  IMAD.WIDE.U32 R20, R21, 0x4, R10 ;  /* 0x0000000415147825 */ /* 0x000fe200078e000a */
[----:B------:R4:W-:Y:S05]  /*03e0*/  STG.E.U16 desc[UR8][R14.64], R19 ;  /* 0x000000130e007986 */ /* 0x0009ea000c101508 */
[----:B------:R5:W2:Y:S01]  /*03f0*/  LDG.E.CONSTANT R20, desc[UR8][R20.64] ;  /* 0x0000000814147981 */ /* 0x000aa2000c1e9900 */
[----:B----4-:R-:W-:Y:S01]  /*0400*/  F2FP.F16.F32.PACK_AB R15, RZ, R16 ;  /* 0x00000010ff0f723e */ /* 0x010fe200000000ff */
[----:B------:R-:W-:Y:S01]  /*0410*/  IMAD.WIDE.U32 R18, R18, 0x2, R12 ;  /* 0x0000000212127825 */ /* 0x000fe200078e000c */
[----:B-----5:R-:W-:-:S03]  /*0420*/  F2FP.F16.F32.PACK_AB R21, RZ, R17 ;  /* 0x00000011ff15723e */ /* 0x020fc600000000ff */
[----:B------:R-:W-:Y:S01]  /*0430*/  IMAD.WIDE.U32 R16, R25, 0x2, R12 ;  /* 0x0000000219107825 */ /* 0x000fe200078e000c */
[C---:B------:R-:W-:Y:S01]  /*0440*/  IADD3 R25, PT, PT, R4.reuse, 0x4, RZ ;  /* 0x0000000404197810 */ /* 0x040fe20007ffe0ff */
[----:B------:R0:W-:Y:S04]  /*0450*/  STG.E.U16 desc[UR8][R18.64], R15 ;  /* 0x0000000f12007986 */ /* 0x0001e8000c101508 */
[----:B------:R1:W-:Y:S01]  /*0460*/  STG.E.U16 desc[UR8][R16.64], R21 ;  /* 0x0000001510007986 */ /* 0x0003e2000c101508 */
[----:B0-----:R-:W-:Y:S01]  /*0470*/  IMAD.WIDE.U32 R14, R25, 0x4, R10 ;  /* 0x00000004190e7825 */ /* 0x001fe200078e000a */
[----:B------:R-:W-:-:S03]  /*0480*/  IADD3 R19, PT, PT, R4, 0x7, RZ ;  /* 0x0000000704137810 */ /* 0x000fc60007ffe0ff */
[C---:B-1----:R-:W-:Y:S01]  /*0490*/  VIADD R17, R4.reuse, 0x6 ;  /* 0x0000000604117836 */ /* 0x042fe20000000000 */
[----:B------:R0:W3:Y:S01]  /*04a0*/  LDG.E.CONSTANT R21, desc[UR8][R14.64] ;  /* 0x000000080e157981 */ /* 0x0000e2000c1e9900 */
[----:B------:R-:W-:Y:S01]  /*04b0*/  IMAD.WIDE.U32 R24, R27, 0x4, R10 ;  /* 0x000000041b187825 */ /* 0x000fe200078e000a */
[----:B------:R-:W-:-:S04]  /*04c0*/  IADD3 R27, PT, PT, R4, 0x8, RZ ;  /* 0x00000008041b7810 */ /* 0x000fc80007ffe0ff */
[----:B------:R1:W4:Y:S01]  /*04d0*/  LDG.E.CONSTANT R26, desc[UR8][R24.64] ;  /* 0x00000008181a7981 */ /* 0x000322000c1e9900 */
[----:B0-----:R-:W-:-:S04]  /*04e0*/  IMAD.WIDE.U32 R14, R17, 0x4, R10 ;  /* 0x00000004110e7825 */ /* 0x001fc800078e000a */
[----:B------:R-:W-:-:S04]  /*04f0*/  IMAD.WIDE.U32 R16, R19, 0x4, R10 ;  /* 0x0000000413107825 */ /* 0x000fc800078e000a */
[----:B------:R-:W-:Y:S02]  /*0500*/  IMAD.WIDE.U32 R18, R27, 0x4, R10 ;  /* 0x000000041b127825 */ /* 0x000fe400078e000a */
[----:B------:R-:W5:Y:S04]  /*0510*/  LDG.E.CONSTANT R16, desc[UR8][R16.64] ;  /* 0x0000000810107981 */ /* 0x000f68000c1e9900 */
[----:B------:R0:W5:Y:S04]  /*0520*/  LDG.E.CONSTANT R27, desc[UR8][R14.64] ;  /* 0x000000080e1b7981 */ /* 0x000168000c1e9900 */
[----:B------:R0:W5:Y:S01]  /*0530*/  LDG.E.CONSTANT R17, desc[UR8][R18.64] ;  /* 0x0000000812117981 */ /* 0x000162000c1e9900 */
[----:B-1----:R-:W-:Y:S01]  /*0540*/  VIADD R25, R5, 0xfffffffc ;  /* 0xfffffffc05197836 */ /* 0x002fe20000000000 */
[----:B0-----:R-:W-:-:S02]  /*0550*/  F2FP.F16.F32.PACK_AB R15, RZ, R23 ;  /* 0x00000017ff0f723e */ /* 0x001fc400000000ff */
[----:B------:R-:W-:Y:S01]  /*0560*/  F2FP.F16.F32.PACK_AB R19, RZ, R22 ;  /* 0x00000016ff13723e */ /* 0x000fe200000000ff */
[----:B------:R-:W-:Y:S01]  /*0570*/  IMAD.WIDE.U32 R22, R25, 0x2, R12 ;  /* 0x0000000219167825 */ /* 0x000fe200078e000c */
[----:B------:R-:W-:-:S04]  /*0580*/  IADD3 R25, PT, PT, R5, -0x3, RZ ;  /* 0xfffffffd05197810 */ /* 0x000fc80007ffe0ff */
[----:B------:R0:W-:Y:S01]  /*0590*/  STG.E.U16 desc[UR8][R22.64], R19 ;  /* 0x0000001316007986 */ /* 0x0001e2000c101508 */
[----:B------:R-:W-:Y:S01]  /*05a0*/  IMAD.WIDE.U32 R24, R25, 0x2, R12 ;  /* 0x0000000219187825 */ /* 0x000fe200078e000c */
[----:B------:R-:W-:Y:S02]  /*05b0*/  F2FP.F16.F32.PACK_AB R28, RZ, R28 ;  /* 0x0000001cff1c723e */ /* 0x000fe400000000ff */
[----:B------:R-:W-:Y:S02]  /*05c0*/  F2FP.F16.F32.PACK_AB R29, RZ, R29 ;  /* 0x0000001dff1d723e */ /* 0x000fe400000000ff */
[----:B0-----:R-:W-:Y:S02]  /*05d0*/  PRMT R23, R15, 0x7610, R23 ;  /* 0x000076100f177816 */ /* 0x001fe40000000017 */
[C---:B------:R-:W-:Y:S01]  /*05e0*/  IADD3 R19, PT, PT, R5.reuse, -0x2, RZ ;  /* 0xfffffffe05137810 */ /* 0x040fe20007ffe0ff */
[----:B------:R-:W-:Y:S02]  /*05f0*/  VIADD R15, R5, 0xffffffff ;  /* 0xffffffff050f7836 */ /* 0x000fe40000000000 */
[----:B------:R0:W-:Y:S02]  /*0600*/  STG.E.U16 desc[UR8][R24.64], R23 ;  /* 0x0000001718007986 */ /* 0x0001e4000c101508 */
[----:B------:R-:W-:Y:S01]  /*0610*/  IMAD.WIDE.U32 R18, R19, 0x2, R12 ;  /* 0x0000000213127825 */ /* 0x000fe200078e000c */
[----:B------:R-:W-:-:S03]  /*0620*/  F2FP.F16.F32.PACK_AB R7, RZ, R7 ;  /* 0x00000007ff07723e */ /* 0x000fc600000000ff */
[----:B------:R-:W-:Y:S01]  /*0630*/  IMAD.WIDE.U32 R14, R15, 0x2, R12 ;  /* 0x000000020f0e7825 */ /* 0x000fe200078e000c */
[----:B------:R-:W-:Y:S02]  /*0640*/  F2FP.F16.F32.PACK_AB R8, RZ, R8 ;  /* 0x00000008ff08723e */ /* 0x000fe400000000ff */
[----:B0-----:R-:W-:Y:S02]  /*0650*/  PRMT R25, R28, 0x7610, R25 ;  /* 0x000076101c197816 */ /* 0x001fe40000000019 */
[C---:B------:R-:W-:Y:S02]  /*0660*/  IADD3 R23, PT, PT, R5.reuse, 0x1, RZ ;  /* 0x0000000105177810 */ /* 0x040fe40007ffe0ff */
[----:B------:R-:W-:Y:S01]  /*0670*/  IADD3 R28, PT, PT, R5, 0x2, RZ ;  /* 0x00000002051c7810 */ /* 0x000fe20007ffe0ff */
[----:B------:R0:W-:Y:S01]  /*0680*/  STG.E.U16 desc[UR8][R18.64], R25 ;  /* 0x0000001912007986 */ /* 0x0001e2000c101508 */
[----:B------:R-:W-:-:S03]  /*0690*/  F2FP.F16.F32.PACK_AB R9, RZ, R9 ;  /* 0x00000009ff09723e */ /* 0x000fc600000000ff */
[----:B------:R1:W-:Y:S01]  /*06a0*/  STG.E.U16 desc[UR8][R14.64], R29 ;  /* 0x0000001d0e007986 */ /* 0x0003e2000c101508 */
[----:B------:R-:W-:-:S04]  /*06b0*/  IMAD.WIDE.U32 R22, R23, 0x2, R12 ;  /* 0x0000000217167825 */ /* 0x000fc800078e000c */
[----:B0-----:R-:W-:-:S04]  /*06c0*/  IMAD.WIDE.U32 R24, R5, 0x2, R12 ;  /* 0x0000000205187825 */ /* 0x001fc800078e000c */
[----:B-1----:R-:W-:Y:S01]  /*06d0*/  VIADD R29, R5, 0x3 ;  /* 0x00000003051d7836 */ /* 0x002fe20000000000 */
[----:B------:R-:W-:Y:S01]  /*06e0*/  PRMT R14, R7, 0x7610, R14 ;  /* 0x00007610070e7816 */ /* 0x000fe2000000000e */
[----:B------:R-:W-:Y:S01]  /*06f0*/  IMAD.WIDE.U32 R18, R28, 0x2, R12 ;  /* 0x000000021c127825 */ /* 0x000fe200078e000c */
[----:B------:R-:W-:Y:S02]  /*0700*/  PRMT R15, R8, 0x7610, R15 ;  /* 0x00007610080f7816 */ /* 0x000fe4000000000f */
[----:B------:R-:W-:Y:S01]  /*0710*/  PRMT R28, R9, 0x7610, R28 ;  /* 0x00007610091c7816 */ /* 0x000fe2000000001c */
[----:B------:R-:W-:Y:S01]  /*0720*/  IMAD.WIDE.U32 R8, R29, 0x2, R12 ;  /* 0x000000021d087825 */ /* 0x000fe200078e000c */
[----:B------:R-:W-:Y:S03]  /*0730*/  STG.E.U16 desc[UR8][R24.64], R14 ;  /* 0x0000000e18007986 */ /* 0x000fe6000c101508 */
[----:B------:R-:W-:Y:S01]  /*0740*/  VIADD R6, R6, 0x10 ;  /* 0x0000001006067836 */ /* 0x000fe20000000000 */
[----:B------:R0:W-:Y:S01]  /*0750*/  STG.E.U16 desc[UR8][R22.64], R15 ;  /* 0x0000000f16007986 */ /* 0x0001e2000c101508 */
[----:B------:R-:W-:-:S03]  /*0760*/  IADD3 R29, PT, PT, R5, 0x5, RZ ;  /* 0x00000005051d7810 */ /* 0x000fc60007ffe0ff */
[----:B------:R-:W-:Y:S01]  /*0770*/  STG.E.U16 desc[UR8][R18.64], R28 ;  /* 0x0000001c12007986 */ /* 0x000fe2000c101508 */
[----:B------:R-:W-:Y:S01]  /*0780*/  ISETP.NE.AND P1, PT, R6, RZ, PT ;  /* 0x000000ff0600720c */ /* 0x000fe20003f25270 */
[----:B0-----:R-:W-:Y:S01]  /*0790*/  IMAD.WIDE.U32 R14, R29, 0x2, R12 ;  /* 0x000000021d0e7825 */ /* 0x001fe200078e000c */
[----:B------:R-:W-:Y:S02]  /*07a0*/  IADD3 R4, PT, PT, R4, 0x10, RZ ;  /* 0x0000001004047810 */ /* 0x000fe40007ffe0ff */
[----:B--2---:R-:W-:-:S05]  /*07b0*/  F2FP.F16.F32.PACK_AB R20, RZ, R20 ;  /* 0x00000014ff14723e */ /* 0x004fca00000000ff */
[----:B------:R0:W-:Y:S02]  /*07c0*/  STG.E.U16 desc[UR8][R8.64], R20 ;  /* 0x0000001408007986 */ /* 0x0001e4000c101508 */
[----:B0-----:R-:W-:-:S05]  /*07d0*/  IADD3 R20, PT, PT, R5, 0x7, RZ ;  /* 0x0000000705147810 */ /* 0x001fca0007ffe0ff */
[----:B------:R-:W-:Y:S01]  /*07e0*/  IMAD.WIDE.U32 R18, R20, 0x2, R12 ;  /* 0x0000000214127825 */ /* 0x000fe200078e000c */
[----:B---3--:R-:W-:Y:S02]  /*07f0*/  F2FP.F16.F32.PACK_AB R7, RZ, R21 ;  /* 0x00000015ff07723e */ /* 0x008fe400000000ff */
[----:B------:R-:W-:Y:S02]  /*0800*/  IADD3 R21, PT, PT, R5, 0x8, RZ ;  /* 0x0000000805157810 */ /* 0x000fe40007ffe0ff */
[----:B----4-:R-:W-:-:S03]  /*0810*/  F2FP.F16.F32.PACK_AB R26, RZ, R26 ;  /* 0x0000001aff1a723e */ /* 0x010fc600000000ff */
[----:B------:R-:W-:Y:S01]  /*0820*/  IMAD.WIDE.U32 R20, R21, 0x2, R12 ;  /* 0x0000000215147825 */ /* 0x000fe200078e000c */
[----:B-----5:R-:W-:-:S03]  /*0830*/  F2FP.F16.F32.PACK_AB R23, RZ, R16 ;  /* 0x00000010ff17723e */ /* 0x020fc600000000ff */
[C---:B------:R-:W-:Y:S01]  /*0840*/  VIADD R16, R5.reuse, 0x6 ;  /* 0x0000000605107836 */ /* 0x040fe20000000000 */
[----:B------:R-:W-:Y:S02]  /*0850*/  F2FP.F16.F32.PACK_AB R25, RZ, R17 ;  /* 0x00000011ff19723e */ /* 0x000fe400000000ff */
[----:B------:R-:W-:Y:S02]  /*0860*/  IADD3 R17, PT, PT, R5, 0x4, RZ ;  /* 0x0000000405117810 */ /* 0x000fe40007ffe0ff */
[----:B------:R-:W-:-:S03]  /*0870*/  F2FP.F16.F32.PACK_AB R27, RZ, R27 ;  /* 0x0000001bff1b723e */ /* 0x000fc600000000ff */
[----:B------:R-:W-:-:S04]  /*0880*/  IMAD.WIDE.U32 R8, R17, 0x2, R12 ;  /* 0x0000000211087825 */ /* 0x000fc800078e000c */
[----:B------:R-:W-:Y:S01]  /*0890*/  IMAD.WIDE.U32 R16, R16, 0x2, R12 ;  /* 0x0000000210107825 */ /* 0x000fe200078e000c */
[----:B------:R0:W-:Y:S04]  /*08a0*/  STG.E.U16 desc[UR8][R8.64], R7 ;  /* 0x0000000708007986 */ /* 0x0001e8000c101508 */
[----:B------:R0:W-:Y:S04]  /*08b0*/  STG.E.U16 desc[UR8][R14.64], R26 ;  /* 0x0000001a0e007986 */ /* 0x0001e8000c101508 */
[----:B------:R0:W-:Y:S04]  /*08c0*/  STG.E.U16 desc[UR8][R16.64], R27 ;  /* 0x0000001b10007986 */ /* 0x0001e8000c101508 */
[----:B------:R0:W-:Y:S01]  /*08d0*/  STG.E.U16 desc[UR8][R18.64], R23 ;  /* 0x0000001712007986 */ /* 0x0001e2000c101508 */
[----:B------:R-:W-:-:S03]  /*08e0*/  IADD3 R5, PT, PT, R5, 0x10, RZ ;  /* 0x0000001005057810 */ /* 0x000fc60007ffe0ff */
[----:B------:R0:W-:Y:S01]  /*08f0*/  STG.E.U16 desc[UR8][R20.64], R25 ;  /* 0x0000001914007986 */ /* 0x0001e2000c101508 */
[----:B------:R-:W-:Y:S05]  /*0900*/  @P1 BRA `(.L_x_2) ;  /* 0xfffffff800201947 */ /* 0x000fea000383ffff */
.L_x_1:
[----:B------:R-:W-:Y:S05]  /*0910*/  @!P0 BRA `(.L_x_0) ;  /* 0x0000000400e88947 */ /* 0x000fea0003800000 */
[----:B------:R-:W1:Y:S01]  /*0920*/  LDCU UR7, c[0x0][0x394] ;  /* 0x00007280ff0777ac */ /* 0x000e620008000800 */
[----:B------:R-:W-:Y:S01]  /*0930*/  ISETP.GE.U32.AND P0, PT, R2, 0x8, PT ;  /* 0x000000080200780c */ /* 0x000fe20003f06070 */
[----:B-1----:R-:W-:-:S04]  /*0940*/  ULOP3.LUT UR6, UR7, 0x7, URZ, 0xc0, !UPT ;  /* 0x0000000707067892 */ /* 0x002fc8000f8ec0ff */
[----:B------:R-:W-:-:S08]  /*0950*/  UISETP.NE.AND UP0, UPT, UR6, URZ, UPT ;  /* 0x000000ff0600728c */ /* 0x000fd0000bf05270 */
[----:B------:R-:W-:Y:S05]  /*0960*/  @!P0 BRA `(.L_x_3) ;  /* 0x0000000000fc8947 */ /* 0x000fea0003800000 */
[----:B------:R-:W1:Y:S01]  /*0970*/  LDC.64 R4, c[0x0][0x380] ;  /* 0x0000e000ff047b82 */ /* 0x000e620000000a00 */
[----:B------:R-:W-:Y:S01]  /*0980*/  IMAD R13, R0, UR7, R3 ;  /* 0x00000007000d7c24 */ /* 0x000fe2000f8e0203 */
[----:B------:R-:W2:Y:S03]  /*0990*/  LDCU UR5, c[0x0][0x398] ;  /* 0x00007300ff0577ac */ /* 0x000ea60008000800 */
[C---:B0-----:R-:W-:Y:S01]  /*09a0*/  VIADD R19, R13.reuse, 0x1 ;  /* 0x000000010d137836 */ /* 0x041fe20000000000 */
[C---:B------:R-:W-:Y:S02]  /*09b0*/  IADD3 R9, PT, PT, R13.reuse, 0x2, RZ ;  /* 0x000000020d097810 */ /* 0x040fe40007ffe0ff */
[C---:B------:R-:W-:Y:S01]  /*09c0*/  IADD3 R15, PT, PT, R13.reuse, 0x3, RZ ;  /* 0x000000030d0f7810 */ /* 0x040fe20007ffe0ff */
[C---:B------:R-:W-:Y:S01]  /*09d0*/  VIADD R17, R13.reuse, 0x4 ;  /* 0x000000040d117836 */ /* 0x040fe20000000000 */
[----:B------:R-:W-:-:S02]  /*09e0*/  IADD3 R21, PT, PT, R13, 0x5, RZ ;  /* 0x000000050d157810 */ /* 0x000fc40007ffe0ff */
[C---:B------:R-:W-:Y:S01]  /*09f0*/  IADD3 R23, PT, PT, R13.reuse, 0x6, RZ ;  /* 0x000000060d177810 */ /* 0x040fe20007ffe0ff */
[C---:B------:R-:W-:Y:S02]  /*0a00*/  VIADD R25, R13.reuse, 0x7 ;  /* 0x000000070d197836 */ /* 0x040fe40000000000 */
[----:B-1----:R-:W-:-:S04]  /*0a10*/  IMAD.WIDE.U32 R10, R13, 0x4, R4 ;  /* 0x000000040d0a7825 */ /* 0x002fc800078e0004 */
[--C-:B------:R-:W-:Y:S01]  /*0a20*/  IMAD.WIDE.U32 R18, R19, 0x4, R4.reuse ;  /* 0x0000000413127825 */ /* 0x100fe200078e0004 */
[----:B------:R0:W3:Y:S03]  /*0a30*/  LDG.E.CONSTANT R7, desc[UR8][R10.64] ;  /* 0x000000080a077981 */ /* 0x0000e6000c1e9900 */
[--C-:B------:R-:W-:Y:S01]  /*0a40*/  IMAD.WIDE.U32 R8, R9, 0x4, R4.reuse ;  /* 0x0000000409087825 */ /* 0x100fe200078e0004 */
[----:B------:R-:W4:Y:S03]  /*0a50*/  LDG.E.CONSTANT R6, desc[UR8][R18.64] ;  /* 0x0000000812067981 */ /* 0x000f26000c1e9900 */
[--C-:B------:R-:W-:Y:S02]  /*0a60*/  IMAD.WIDE.U32 R12, R17, 0x4, R4.reuse ;  /* 0x00000004110c7825 */ /* 0x100fe400078e0004 */
[----:B------:R-:W5:Y:S02]  /*0a70*/  LDG.E.CONSTANT R8, desc[UR8][R8.64] ;  /* 0x0000000808087981 */ /* 0x000f64000c1e9900 */
[----:B0-----:R-:W-:-:S02]  /*0a80*/  IMAD.WIDE.U32 R10, R15, 0x4, R4 ;  /* 0x000000040f0a7825 */ /* 0x001fc400078e0004 */
[----:B------:R-:W5:Y:S02]  /*0a90*/  LDG.E.CONSTANT R18, desc[UR8][R12.64] ;  /* 0x000000080c127981 */ /* 0x000f64000c1e9900 */
[--C-:B------:R-:W-:Y:S02]  /*0aa0*/  IMAD.WIDE.U32 R14, R21, 0x4, R4.reuse ;  /* 0x00000004150e7825 */ /* 0x100fe400078e0004 */
[----:B------:R-:W5:Y:S02]  /*0ab0*/  LDG.E.CONSTANT R2, desc[UR8][R10.64] ;  /* 0x000000080a027981 */ /* 0x000f64000c1e9900 */
[--C-:B------:R-:W-:Y:S02]  /*0ac0*/  IMAD.WIDE.U32 R16, R23, 0x4, R4.reuse ;  /* 0x0000000417107825 */ /* 0x100fe400078e0004 */
[----:B------:R-:W5:Y:S02]  /*0ad0*/  LDG.E.CONSTANT R19, desc[UR8][R14.64] ;  /* 0x000000080e137981 */ /* 0x000f64000c1e9900 */
[----:B------:R-:W-:-:S02]  /*0ae0*/  IMAD.WIDE.U32 R22, R25, 0x4, R4 ;  /* 0x0000000419167825 */ /* 0x000fc400078e0004 */
[----:B------:R-:W0:Y:S01]  /*0af0*/  LDC.64 R4, c[0x0][0x388] ;  /* 0x0000e200ff047b82 */ /* 0x000e220000000a00 */
[----:B------:R1:W5:Y:S04]  /*0b00*/  LDG.E.CONSTANT R21, desc[UR8][R16.64] ;  /* 0x0000000810157981 */ /* 0x000368000c1e9900 */
[----:B------:R0:W5:Y:S01]  /*0b10*/  LDG.E.CONSTANT R20, desc[UR8][R22.64] ;  /* 0x0000000816147981 */ /* 0x000162000c1e9900 */
[----:B--2---:R-:W-:-:S05]  /*0b20*/  IMAD R27, R0, UR5, R3 ;  /* 0x00000005001b7c24 */ /* 0x004fca000f8e0203 */
[C---:B-1----:R-:W-:Y:S02]  /*0b30*/  IADD3 R17, PT, PT, R27.reuse, 0x1, RZ ;  /* 0x000000011b117810 */ /* 0x042fe40007ffe0ff */
[C---:B------:R-:W-:Y:S02]  /*0b40*/  IADD3 R15, PT, PT, R27.reuse, 0x2, RZ ;  /* 0x000000021b0f7810 */ /* 0x040fe40007ffe0ff */
[C---:B------:R-:W-:Y:S02]  /*0b50*/  IADD3 R13, PT, PT, R27.reuse, 0x4, RZ ;  /* 0x000000041b0d7810 */ /* 0x040fe40007ffe0ff */
[C---:B------:R-:W-:Y:S01]  /*0b60*/  IADD3 R11, PT, PT, R27.reuse, 0x5, RZ ;  /* 0x000000051b0b7810 */ /* 0x040fe20007ffe0ff */
[C---:B------:R-:W-:Y:S02]  /*0b70*/  VIADD R9, R27.reuse, 0x6 ;  /* 0x000000061b097836 */ /* 0x040fe40000000000 */
[C---:B0-----:R-:W-:Y:S01]  /*0b80*/  IMAD.WIDE.U32 R24, R27.reuse, 0x2, R4 ;  /* 0x000000021b187825 */ /* 0x041fe200078e0004 */
[----:B------:R-:W-:-:S03]  /*0b90*/  IADD3 R23, PT, PT, R27, 0x7, RZ ;  /* 0x000000071b177810 */ /* 0x000fc60007ffe0ff */
[----:B------:R-:W-:-:S04]  /*0ba0*/  IMAD.WIDE.U32 R16, R17, 0x2, R4 ;  /* 0x0000000211107825 */ /* 0x000fc800078e0004 */
[----:B------:R-:W-:-:S04]  /*0bb0*/  IMAD.WIDE.U32 R14, R15, 0x2, R4 ;  /* 0x000000020f0e7825 */ /* 0x000fc800078e0004 */
[----:B------:R-:W-:Y:S01]  /*0bc0*/  IMAD.WIDE.U32 R12, R13, 0x2, R4 ;  /* 0x000000020d0c7825 */ /* 0x000fe200078e0004 */
[----:B------:R-:W-:Y:S02]  /*0bd0*/  IADD3 R3, PT, PT, R3, 0x8, RZ ;  /* 0x0000000803037810 */ /* 0x000fe40007ffe0ff */
[----:B---3--:R-:W-:-:S04]  /*0be0*/  F2FP.F16.F32.PACK_AB R7, RZ, R7 ;  /* 0x00000007ff07723e */ /* 0x008fc800000000ff */
[----:B------:R-:W-:Y:S02]  /*0bf0*/  PRMT R26, R7, 0x7610, R26 ;  /* 0x00007610071a7816 */ /* 0x000fe4000000001a */
[----:B----4-:R-:W-:Y:S01]  /*0c00*/  F2FP.F16.F32.PACK_AB R10, RZ, R6 ;  /* 0x00000006ff0a723e */ /* 0x010fe200000000ff */
[----:B------:R-:W-:Y:S01]  /*0c10*/  VIADD R7, R27, 0x3 ;  /* 0x000000031b077836 */ /* 0x000fe20000000000 */
[----:B-----5:R-:W-:Y:S01]  /*0c20*/  F2FP.F16.F32.PACK_AB R8, RZ, R8 ;  /* 0x00000008ff08723e */ /* 0x020fe200000000ff */
[----:B------:R0:W-:Y:S01]  /*0c30*/  STG.E.U16 desc[UR8][R24.64], R26 ;  /* 0x0000001a18007986 */ /* 0x0001e2000c101508 */
[----:B------:R-:W-:Y:S01]  /*0c40*/  PRMT R22, R10, 0x7610, R22 ;  /* 0x000076100a167816 */ /* 0x000fe20000000016 */
[----:B------:R-:W-:Y:S01]  /*0c50*/  IMAD.WIDE.U32 R6, R7, 0x2, R4 ;  /* 0x0000000207067825 */ /* 0x000fe200078e0004 */
[----:B------:R-:W-:-:S03]  /*0c60*/  F2FP.F16.F32.PACK_AB R18, RZ, R18 ;  /* 0x00000012ff12723e */ /* 0x000fc600000000ff */
[----:B------:R-:W-:Y:S01]  /*0c70*/  IMAD.WIDE.U32 R10, R11, 0x2, R4 ;  /* 0x000000020b0a7825 */ /* 0x000fe200078e0004 */
[----:B------:R-:W-:Y:S02]  /*0c80*/  F2FP.F16.F32.PACK_AB R2, RZ, R2 ;  /* 0x00000002ff02723e */ /* 0x000fe400000000ff */
[----:B0-----:R-:W-:Y:S01]  /*0c90*/  PRMT R24, R8, 0x7610, R24 ;  /* 0x0000761008187816 */ /* 0x001fe20000000018 */
[--C-:B------:R-:W-:Y:S01]  /*0ca0*/  IMAD.WIDE.U32 R8, R9, 0x2, R4.reuse ;  /* 0x0000000209087825 */ /* 0x100fe200078e0004 */
[----:B------:R-:W-:Y:S01]  /*0cb0*/  F2FP.F16.F32.PACK_AB R19, RZ, R19 ;  /* 0x00000013ff13723e */ /* 0x000fe200000000ff */
[----:B------:R1:W-:Y:S01]  /*0cc0*/  STG.E.U16 desc[UR8][R16.64], R22 ;  /* 0x0000001610007986 */ /* 0x0003e2000c101508 */
[----:B------:R-:W-:Y:S01]  /*0cd0*/  F2FP.F16.F32.PACK_AB R21, RZ, R21 ;  /* 0x00000015ff15723e */ /* 0x000fe200000000ff */
[----:B------:R-:W-:Y:S02]  /*0ce0*/  IMAD.WIDE.U32 R4, R23, 0x2, R4 ;  /* 0x0000000217047825 */ /* 0x000fe400078e0004 */
[----:B------:R1:W-:Y:S01]  /*0cf0*/  STG.E.U16 desc[UR8][R14.64], R24 ;  /* 0x000000180e007986 */ /* 0x0003e2000c101508 */
[----:B------:R-:W-:-:S03]  /*0d00*/  F2FP.F16.F32.PACK_AB R20, RZ, R20 ;  /* 0x00000014ff14723e */ /* 0x000fc600000000ff */
[----:B------:R1:W-:Y:S04]  /*0d10*/  STG.E.U16 desc[UR8][R6.64], R2 ;  /* 0x0000000206007986 */ /* 0x0003e8000c101508 */
[----:B------:R1:W-:Y:S04]  /*0d20*/  STG.E.U16 desc[UR8][R12.64], R18 ;  /* 0x000000120c007986 */ /* 0x0003e8000c101508 */
[----:B------:R1:W-:Y:S04]  /*0d30*/  STG.E.U16 desc[UR8][R10.64], R19 ;  /* 0x000000130a007986 */ /* 0x0003e8000c101508 */
[----:B------:R1:W-:Y:S04]  /*0d40*/  STG.E.U16 desc[UR8][R8.64], R21 ;  /* 0x0000001508007986 */ /* 0x0003e8000c101508 */
[----:B------:R1:W-:Y:S02]  /*0d50*/  STG.E.U16 desc[UR8][R4.64], R20 ;  /* 0x0000001404007986 */ /* 0x0003e4000c101508 */
.L_x_3:
[----:B------:R-:W-:Y:S05]  /*0d60*/  BRA.U !UP0, `(.L_x_0) ;  /* 0x0000000108d47547 */ /* 0x000fea000b800000 */
[----:B------:R-:W-:Y:S02]  /*0d70*/  UISETP.GE.U32.AND UP0, UPT, UR6, 0x4, UPT ;  /* 0x000000040600788c */ /* 0x000fe4000bf06070 */
[----:B------:R-:W-:-:S04]  /*0d80*/  ULOP3.LUT UR5, UR7, 0x3, URZ, 0xc0, !UPT ;  /* 0x0000000307057892 */ /* 0x000fc8000f8ec0ff */
[----:B------:R-:W-:-:S03]  /*0d90*/  UISETP.NE.AND UP1, UPT, UR5, URZ, UPT ;  /* 0x000000ff0500728c */ /* 0x000fc6000bf25270 */
[----:B------:R-:W-:Y:S08]  /*0da0*/  BRA.U !UP0, `(.L_x_4) ;  /* 0x0000000108807547 */ /* 0x000ff0000b800000 */
[----:B-1----:R-:W1:Y:S01]  /*0db0*/  LDC.64 R4, c[0x0][0x380] ;  /* 0x0000e000ff047b82 */ /* 0x002e620000000a00 */
[----:B0-----:R-:W-:Y:S01]  /*0dc0*/  IMAD R7, R0, UR7, R3 ;  /* 0x0000000700077c24 */ /* 0x001fe2000f8e0203 */
[----:B------:R-:W0:Y:S03]  /*0dd0*/  LDCU UR6, c[0x0][0x398] ;  /* 0x00007300ff0677ac */ /* 0x000e260008000800 */
[C---:B------:R-:W-:Y:S01]  /*0de0*/  VIADD R9, R7.reuse, 0x1 ;  /* 0x0000000107097836 */ /* 0x040fe20000000000 */
[C---:B------:R-:W-:Y:S02]  /*0df0*/  IADD3 R13, PT, PT, R7.reuse, 0x2, RZ ;  /* 0x00000002070d7810 */ /* 0x040fe40007ffe0ff */
[C---:B------:R-:W-:Y:S01]  /*0e00*/  IADD3 R15, PT, PT, R7.reuse, 0x3, RZ ;  /* 0x00000003070f7810 */ /* 0x040fe20007ffe0ff */
[----:B------:R-:W2:Y:S01]  /*0e10*/  LDC.64 R10, c[0x0][0x388] ;  /* 0x0000e200ff0a7b82 */ /* 0x000ea20000000a00 */
[----:B-1----:R-:W-:-:S04]  /*0e20*/  IMAD.WIDE.U32 R6, R7, 0x4, R4 ;  /* 0x0000000407067825 */ /* 0x002fc800078e0004 */
[--C-:B------:R-:W-:Y:S01]  /*0e30*/  IMAD.WIDE.U32 R8, R9, 0x4, R4.reuse ;  /* 0x0000000409087825 */ /* 0x100fe200078e0004 */
[----:B------:R1:W3:Y:S03]  /*0e40*/  LDG.E.CONSTANT R2, desc[UR8][R6.64] ;  /* 0x0000000806027981 */ /* 0x0002e6000c1e9900 */
[--C-:B------:R-:W-:Y:S01]  /*0e50*/  IMAD.WIDE.U32 R12, R13, 0x4, R4.reuse ;  /* 0x000000040d0c7825 */ /* 0x100fe200078e0004 */
[----:B------:R4:W5:Y:S03]  /*0e60*/  LDG.E.CONSTANT R16, desc[UR8][R8.64] ;  /* 0x0000000808107981 */ /* 0x000966000c1e9900 */
[----:B------:R-:W-:Y:S02]  /*0e70*/  IMAD.WIDE.U32 R14, R15, 0x4, R4 ;  /* 0x000000040f0e7825 */ /* 0x000fe400078e0004 */
[----:B------:R-:W5:Y:S04]  /*0e80*/  LDG.E.CONSTANT R12, desc[UR8][R12.64] ;  /* 0x000000080c0c7981 */ /* 0x000f68000c1e9900 */
[----:B------:R-:W5:Y:S01]  /*0e90*/  LDG.E.CONSTANT R14, desc[UR8][R14.64] ;  /* 0x000000080e0e7981 */ /* 0x000f62000c1e9900 */
[----:B0-----:R-:W-:-:S04]  /*0ea0*/  IMAD R5, R0, UR6, R3 ;  /* 0x0000000600057c24 */ /* 0x001fc8000f8e0203 */
[C---:B------:R-:W-:Y:S01]  /*0eb0*/  VIADD R17, R5.reuse, 0x1 ;  /* 0x0000000105117836 */ /* 0x040fe20000000000 */
[C---:B------:R-:W-:Y:S02]  /*0ec0*/  IADD3 R19, PT, PT, R5.reuse, 0x2, RZ ;  /* 0x0000000205137810 */ /* 0x040fe40007ffe0ff */
[C---:B------:R-:W-:Y:S01]  /*0ed0*/  IADD3 R21, PT, PT, R5.reuse, 0x3, RZ ;  /* 0x0000000305157810 */ /* 0x040fe20007ffe0ff */
[----:B--2---:R-:W-:-:S04]  /*0ee0*/  IMAD.WIDE.U32 R4, R5, 0x2, R10 ;  /* 0x0000000205047825 */ /* 0x004fc800078e000a */
[----:B-1----:R-:W-:-:S04]  /*0ef0*/  IMAD.WIDE.U32 R6, R17, 0x2, R10 ;  /* 0x0000000211067825 */ /* 0x002fc800078e000a */
[----:B----4-:R-:W-:-:S04]  /*0f00*/  IMAD.WIDE.U32 R8, R19, 0x2, R10 ;  /* 0x0000000213087825 */ /* 0x010fc800078e000a */
[----:B------:R-:W-:-:S04]  /*0f10*/  IMAD.WIDE.U32 R10, R21, 0x2, R10 ;  /* 0x00000002150a7825 */ /* 0x000fc800078e000a */
[----:B------:R-:W-:Y:S01]  /*0f20*/  VIADD R3, R3, 0x4 ;  /* 0x0000000403037836 */ /* 0x000fe20000000000 */
[----:B---3--:R-:W-:Y:S02]  /*0f30*/  F2FP.F16.F32.PACK_AB R2, RZ, R2 ;  /* 0x00000002ff02723e */ /* 0x008fe400000000ff */
[----:B-----5:R-:W-:-:S03]  /*0f40*/  F2FP.F16.F32.PACK_AB R16, RZ, R16 ;  /* 0x00000010ff10723e */ /* 0x020fc600000000ff */
[----:B------:R2:W-:Y:S01]  /*0f50*/  STG.E.U16 desc[UR8][R4.64], R2 ;  /* 0x0000000204007986 */ /* 0x0005e2000c101508 */
[----:B------:R-:W-:-:S03]  /*0f60*/  F2FP.F16.F32.PACK_AB R12, RZ, R12 ;  /* 0x0000000cff0c723e */ /* 0x000fc600000000ff */
[----:B------:R2:W-:Y:S01]  /*0f70*/  STG.E.U16 desc[UR8][R6.64], R16 ;  /* 0x0000001006007986 */ /* 0x0005e2000c101508 */
[----:B------:R-:W-:-:S03]  /*0f80*/  F2FP.F16.F32.PACK_AB R14, RZ, R14 ;  /* 0x0000000eff0e723e */ /* 0x000fc600000000ff */
[----:B------:R2:W-:Y:S04]  /*0f90*/  STG.E.U16 desc[UR8][R8.64], R12 ;  /* 0x0000000c08007986 */ /* 0x0005e8000c101508 */
[----:B------:R2:W-:Y:S02]  /*0fa0*/  STG.E.U16 desc[UR8][R10.64], R14 ;  /* 0x0000000e0a007986 */ /* 0x0005e4000c101508 */
.L_x_4:
[----:B------:R-:W-:Y:S05]  /*0fb0*/  BRA.U !UP1, `(.L_x_0) ;  /* 0x0000000109407547 */ /* 0x000fea000b800000 */
[----:B012---:R-:W0:Y:S01]  /*0fc0*/  LDC.64 R6, c[0x0][0x380] ;  /* 0x0000e000ff067b82 */ /* 0x007e220000000a00 */
[----:B------:R-:W1:Y:S01]  /*0fd0*/  LDCU UR6, c[0x0][0x398] ;  /* 0x00007300ff0677ac */ /* 0x000e620008000800 */
[----:B------:R-:W-:Y:S01]  /*0fe0*/  IMAD R13, R0, UR7, R3 ;  /* 0x00000007000d7c24 */ /* 0x000fe2000f8e0203 */
[----:B------:R-:W-:-:S05]  /*0ff0*/  UIADD3 UR5, UPT, UPT, -UR5, URZ, URZ ;  /* 0x000000ff05057290 */ /* 0x000fca000fffe1ff */
[----:B------:R-:W2:Y:S01]  /*1000*/  LDC.64 R8, c[0x0][0x388] ;  /* 0x0000e200ff087b82 */ /* 0x000ea20000000a00 */
[----:B-1----:R-:W-:-:S07]  /*1010*/  IMAD R11, R0, UR6, R3 ;  /* 0x00000006000b7c24 */ /* 0x002fce000f8e0203 */
.L_x_5:
[----:B0--3--:R-:W-:-:S06]  /*1020*/  IMAD.WIDE.U32 R2, R13, 0x4, R6 ;  /* 0x000000040d027825 */ /* 0x009fcc00078e0006 */
[----:B------:R-:W3:Y:S01]  /*1030*/  LDG.E.CONSTANT R2, desc[UR8][R2.64] ;  /* 0x0000000802027981 */ /* 0x000ee2000c1e9900 */
[C---:B--2---:R-:W-:Y:S01]  /*1040*/  IMAD.WIDE.U32 R4, R11.reuse, 0x2, R8 ;  /* 0x000000020b047825 */ /* 0x044fe200078e0008 */
[----:B------:R-:W-:Y:S01]  /*1050*/  UIADD3 UR5, UPT, UPT, UR5, 0x1, URZ ;  /* 0x0000000105057890 */ /* 0x000fe2000fffe0ff */
[----:B------:R-:W-:Y:S02]  /*1060*/  IADD3 R11, PT, PT, R11, 0x1, RZ ;  /* 0x000000010b0b7810 */ /* 0x000fe40007ffe0ff */
[----:B------:R-:W-:Y:S01]  /*1070*/  IADD3 R13, PT, PT, R13, 0x1, RZ ;  /* 0x000000010d0d7810 */ /* 0x000fe20007ffe0ff */
[----:B------:R-:W-:Y:S01]  /*1080*/  UISETP.NE.AND UP0, UPT, UR5, URZ, UPT ;  /* 0x000000ff0500728c */ /* 0x000fe2000bf05270 */
[----:B---3--:R-:W-:-:S05]  /*1090*/  F2FP.F16.F32.PACK_AB R3, RZ, R2 ;  /* 0x00000002ff03723e */ /* 0x008fca00000000ff */
[----:B------:R3:W-:Y:S03]  /*10a0*/  STG.E.U16 desc[UR8][R4.64], R3 ;  /* 0x0000000304007986 */ /* 0x0007e6000c101508 */
[----:B------:R-:W-:Y:S05]  /*10b0*/  BRA.U UP0, `(.L_x_5) ;  /* 0xfffffffd00d87547 */ /* 0x000fea000b83ffff */
.L_x_0:
[----:B-123--:R-:W1:Y:S01]  /*10c0*/  LDC R5, c[0x0][0x398] ;  /* 0x0000e600ff057b82 */ /* 0x00ee620000000800 */
[----:B------:R-:W1:Y:S02]  /*10d0*/  LDCU UR5, c[0x0][0x394] ;  /* 0x00007280ff0577ac */ /* 0x000e640008000800 */
[----:B-1----:R-:W-:-:S13]  /*10e0*/  ISETP.LE.U32.AND P0, PT, R5, UR5, PT ;  /* 0x0000000505007c0c */ /* 0x002fda000bf03070 */
[----:B------:R-:W-:Y:S05]  /*10f0*/  @P0 EXIT ;  /* 0x000000000000094d */ /* 0x000fea0003800000 */
[C---:B------:R-:W-:Y:S01]  /*1100*/  IADD3 R2, PT, PT, -R5.reuse, UR5, RZ ;  /* 0x0000000505027c10 */ /* 0x040fe2000fffe1ff */
[----:B------:R-:W-:-:S03]  /*1110*/  VIADD R4, R5, -UR5 ;  /* 0x8000000505047c36 */ /* 0x000fc60008000000 */
[----:B------:R-:W-:Y:S02]  /*1120*/  ISETP.GT.U32.AND P0, PT, R2, -0x8, PT ;  /* 0xfffffff80200780c */ /* 0x000fe40003f04070 */
[----:B0-----:R-:W-:-:S11]  /*1130*/  LOP3.LUT R9, R4, 0x7, RZ, 0xc0, !PT ;  /* 0x0000000704097812 */ /* 0x001fd600078ec0ff */
[----:B------:R-:W-:Y:S05]  /*1140*/  @P0 BRA `(.L_x_6) ;  /* 0x00000000008c0947 */ /* 0x000fea0003800000 */
[----:B------:R-:W0:Y:S01]  /*1150*/  LDC.64 R2, c[0x0][0x388] ;  /* 0x0000e200ff027b82 */ /* 0x000e220000000a00 */
[----:B------:R-:W-:Y:S01]  /*1160*/  LOP3.LUT R6, R4, 0xfffffff8, RZ, 0xc0, !PT ;  /* 0xfffffff804067812 */ /* 0x000fe200078ec0ff */
[----:B------:R-:W-:Y:S01]  /*1170*/  IMAD R7, R0, R5, UR5 ;  /* 0x0000000500077e24 */ /* 0x000fe2000f8e0205 */
[----:B------:R-:W-:Y:S02]  /*1180*/  UIADD3 UR4, UPT, UPT, UR5, 0x3, URZ ;  /* 0x0000000305047890 */ /* 0x000fe4000fffe0ff */
[----:B------:R-:W-:-:S10]  /*1190*/  IADD3 R6, PT, PT, -R6, RZ, RZ ;  /* 0x000000ff06067210 */ /* 0x000fd40007ffe1ff */
.L_x_7:
[----:B------:R-:W-:Y:S01]  /*11a0*/  IADD3 R6, PT, PT, R6, 0x8, RZ ;  /* 0x0000000806067810 */ /* 0x000fe20007ffe0ff */
[C---:B-1----:R-:W-:Y:S01]  /*11b0*/  VIADD R19, R7.reuse, 0x1 ;  /* 0x0000000107137836 */ /* 0x042fe20000000000 */
[C---:B------:R-:W-:Y:S01]  /*11c0*/  IADD3 R21, PT, PT, R7.reuse, 0x2, RZ ;  /* 0x0000000207157810 */ /* 0x040fe20007ffe0ff */
[C-C-:B0-----:R-:W-:Y:S01]  /*11d0*/  IMAD.WIDE.U32 R16, R7.reuse, 0x2, R2.reuse ;  /* 0x0000000207107825 */ /* 0x141fe200078e0002 */
[C---:B------:R-:W-:Y:S01]  /*11e0*/  IADD3 R11, PT, PT, R7.reuse, 0x3, RZ ;  /* 0x00000003070b7810 */ /* 0x040fe20007ffe0ff */
[----:B------:R-:W-:Y:S01]  /*11f0*/  UIADD3 UR4, UPT, UPT, UR4, 0x8, URZ ;  /* 0x0000000804047890 */ /* 0x000fe2000fffe0ff */
[----:B------:R-:W-:Y:S01]  /*1200*/  MOV R8, 0x3c00 ;  /* 0x00003c0000087802 */ /* 0x000fe20000000f00 */
[C---:B------:R-:W-:Y:S01]  /*1210*/  VIADD R13, R7.reuse, 0x4 ;  /* 0x00000004070d7836 */ /* 0x040fe20000000000 */
[----:B------:R-:W-:Y:S01]  /*1220*/  IADD3 R15, PT, PT, R7, 0x5, RZ ;  /* 0x00000005070f7810 */ /* 0x000fe20007ffe0ff */
[--C-:B------:R-:W-:Y:S01]  /*1230*/  IMAD.WIDE.U32 R18, R19, 0x2, R2.reuse ;  /* 0x0000000213127825 */ /* 0x100fe200078e0002 */
[----:B------:R-:W-:Y:S01]  /*1240*/  ISETP.NE.AND P0, PT, R6, RZ, PT ;  /* 0x000000ff0600720c */ /* 0x000fe20003f05270 */
[----:B------:R0:W-:Y:S01]  /*1250*/  STG.E.U16 desc[UR8][R16.64], R8 ;  /* 0x0000000810007986 */ /* 0x0001e2000c101508 */
[----:B------:R-:W-:Y:S01]  /*1260*/  IADD3 R23, PT, PT, R7, 0x6, RZ ;  /* 0x0000000607177810 */ /* 0x000fe20007ffe0ff */
[----:B------:R-:W-:-:S02]  /*1270*/  IMAD.WIDE.U32 R20, R21, 0x2, R2 ;  /* 0x0000000215147825 */ /* 0x000fc400078e0002 */
[----:B------:R1:W-:Y:S02]  /*1280*/  STG.E.U16 desc[UR8][R18.64], R8 ;  /* 0x0000000812007986 */ /* 0x0003e4000c101508 */
[C---:B------:R-:W-:Y:S01]  /*1290*/  VIADD R25, R7.reuse, 0x7 ;  /* 0x0000000707197836 */ /* 0x040fe20000000000 */
[----:B------:R-:W-:Y:S01]  /*12a0*/  IADD3 R7, PT, PT, R7, 0x8, RZ ;  /* 0x0000000807077810 */ /* 0x000fe20007ffe0ff */
[--C-:B------:R-:W-:Y:S01]  /*12b0*/  IMAD.WIDE.U32 R10, R11, 0x2, R2.reuse ;  /* 0x000000020b0a7825 */ /* 0x100fe200078e0002 */
[----:B------:R1:W-:Y:S03]  /*12c0*/  STG.E.U16 desc[UR8][R20.64], R8 ;  /* 0x0000000814007986 */ /* 0x0003e6000c101508 */
[--C-:B------:R-:W-:Y:S01]  /*12d0*/  IMAD.WIDE.U32 R12, R13, 0x2, R2.reuse ;  /* 0x000000020d0c7825 */ /* 0x100fe200078e0002 */
[----:B------:R1:W-:Y:S03]  /*12e0*/  STG.E.U16 desc[UR8][R10.64], R8 ;  /* 0x000000080a007986 */ /* 0x0003e6000c101508 */
[--C-:B------:R-:W-:Y:S01]  /*12f0*/  IMAD.WIDE.U32 R14, R15, 0x2, R2.reuse ;  /* 0x000000020f0e7825 */ /* 0x100fe200078e0002 */
[----:B------:R1:W-:Y:S03]  /*1300*/  STG.E.U16 desc[UR8][R12.64], R8 ;  /* 0x000000080c007986 */ /* 0x0003e6000c101508 */
[--C-:B0-----:R-:W-:Y:S01]  /*1310*/  IMAD.WIDE.U32 R16, R23, 0x2, R2.reuse ;  /* 0x0000000217107825 */ /* 0x101fe200078e0002 */
[----:B------:R1:W-:Y:S03]  /*1320*/  STG.E.U16 desc[UR8][R14.64], R8 ;  /* 0x000000080e007986 */ /* 0x0003e6000c101508 */
[----:B------:R-:W-:Y:S01]  /*1330*/  IMAD.WIDE.U32 R22, R25, 0x2, R2 ;  /* 0x0000000219167825 */ /* 0x000fe200078e0002 */
[----:B------:R1:W-:Y:S04]  /*1340*/  STG.E.U16 desc[UR8][R16.64], R8 ;  /* 0x0000000810007986 */ /* 0x0003e8000c101508 */
[----:B------:R1:W-:Y:S01]  /*1350*/  STG.E.U16 desc[UR8][R22.64], R8 ;  /* 0x0000000816007986 */ /* 0x0003e2000c101508 */
[----:B------:R-:W-:Y:S05]  /*1360*/  @P0 BRA `(.L_x_7) ;  /* 0xfffffffc008c0947 */ /* 0x000fea000383ffff */
[----:B------:R-:W-:-:S12]  /*1370*/  UIADD3 UR4, UPT, UPT, UR4, -0x3, URZ ;  /* 0xfffffffd04047890 */ /* 0x000fd8000fffe0ff */
.L_x_6:
[----:B------:R-:W-:-:S13]  /*1380*/  ISETP.NE.AND P0, PT, R9, RZ, PT ;  /* 0x000000ff0900720c */ /* 0x000fda0003f05270 */
[----:B------:R-:W-:Y:S05]  /*1390*/  @!P0 EXIT ;  /* 0x000000000000894d */ /* 0x000fea0003800000 */
[----:B------:R-:W-:Y:S02]  /*13a0*/  ISETP.GE.U32.AND P0, PT, R9, 0x4, PT ;  /* 0x000000040900780c */ /* 0x000fe40003f06070 */
[----:B-1----:R-:W-:-:S04]  /*13b0*/  LOP3.LUT R14, R4, 0x3, RZ, 0xc0, !PT ;  /* 0x00000003040e7812 */ /* 0x002fc800078ec0ff */
[----:B------:R-:W-:-:S07]  /*13c0*/  ISETP.NE.AND P1, PT, R14, RZ, PT ;  /* 0x000000ff0e00720c */ /* 0x000fce0003f25270 */
[----:B------:R-:W-:Y:S06]  /*13d0*/  @!P0 BRA `(.L_x_8) ;  /* 0x00000000003c8947 */ /* 0x000fec0003800000 */
[----:B------:R-:W0:Y:S01]  /*13e0*/  LDC.64 R10, c[0x0][0x388] ;  /* 0x0000e200ff0a7b82 */ /* 0x000e220000000a00 */
[----:B------:R-:W-:Y:S01]  /*13f0*/  IMAD R3, R0, R5, UR4 ;  /* 0x0000000400037e24 */ /* 0x000fe2000f8e0205 */
[----:B------:R-:W-:Y:S01]  /*1400*/  UIADD3 UR4, UPT, UPT, UR4, 0x4, URZ ;  /* 0x0000000404047890 */ /* 0x000fe2000fffe0ff */
[----:B------:R-:W-:Y:S02]  /*1410*/  IMAD.MOV.U32 R12, RZ, RZ, 0x3c00 ;  /* 0x00003c00ff0c7424 */ /* 0x000fe400078e00ff */
[C---:B------:R-:W-:Y:S01]  /*1420*/  VIADD R13, R3.reuse, 0x3 ;  /* 0x00000003030d7836 */ /* 0x040fe20000000000 */
[C---:B------:R-:W-:Y:S02]  /*1430*/  IADD3 R7, PT, PT, R3.reuse, 0x1, RZ ;  /* 0x0000000103077810 */ /* 0x040fe40007ffe0ff */
[C---:B------:R-:W-:Y:S01]  /*1440*/  IADD3 R9, PT, PT, R3.reuse, 0x2, RZ ;  /* 0x0000000203097810 */ /* 0x040fe20007ffe0ff */
[----:B0-----:R-:W-:-:S04]  /*1450*/  IMAD.WIDE.U32 R2, R3, 0x2, R10 ;  /* 0x0000000203027825 */ /* 0x001fc800078e000a */
[--C-:B------:R-:W-:Y:S01]  /*1460*/  IMAD.WIDE.U32 R6, R7, 0x2, R10.reuse ;  /* 0x0000000207067825 */ /* 0x100fe200078e000a */
[----:B------:R0:W-:Y:S03]  /*1470*/  STG.E.U16 desc[UR8][R2.64], R12 ;  /* 0x0000000c02007986 */ /* 0x0001e6000c101508 */
[--C-:B------:R-:W-:Y:S01]  /*1480*/  IMAD.WIDE.U32 R8, R9, 0x2, R10.reuse ;  /* 0x0000000209087825 */ /* 0x100fe200078e000a */
[----:B------:R0:W-:Y:S03]  /*1490*/  STG.E.U16 desc[UR8][R6.64], R12 ;  /* 0x0000000c06007986 */ /* 0x0001e6000c101508 */
[----:B------:R-:W-:Y:S01]  /*14a0*/  IMAD.WIDE.U32 R10, R13, 0x2, R10 ;  /* 0x000000020d0a7825 */ /* 0x000fe200078e000a */
[----:B------:R0:W-:Y:S04]  /*14b0*/  STG.E.U16 desc[UR8][R8.64], R12 ;  /* 0x0000000c08007986 */ /* 0x0001e8000c101508 */
[----:B------:R0:W-:Y:S02]  /*14c0*/  STG.E.U16 desc[UR8][R10.64], R12 ;  /* 0x0000000c0a007986 */ /* 0x0001e4000c101508 */
.L_x_8:
[----:B------:R-:W-:Y:S05]  /*14d0*/  @!P1 EXIT ;  /* 0x000000000000994d */ /* 0x000fea0003800000 */
[----:B------:R-:W-:Y:S02]  /*14e0*/  ISETP.NE.AND P0, PT, R14, 0x1, PT ;  /* 0x000000010e00780c */ /* 0x000fe40003f05270 */
[----:B------:R-:W-:-:S04]  /*14f0*/  LOP3.LUT R4, R4, 0x1, RZ, 0xc0, !PT ;  /* 0x0000000104047812 */ /* 0x000fc800078ec0ff */
[----:B------:R-:W-:-:S07]  /*1500*/  ISETP.NE.U32.AND P1, PT, R4, 0x1, PT ;  /* 0x000000010400780c */ /* 0x000fce0003f25070 */
[----:B------:R-:W-:Y:S06]  /*1510*/  @!P0 BRA `(.L_x_9) ;  /* 0x0000000000248947 */ /* 0x000fec0003800000 */
[----:B0-----:R-:W0:Y:S01]  /*1520*/  LDC.64 R2, c[0x0][0x388] ;  /* 0x0000e200ff027b82 */ /* 0x001e220000000a00 */
[----:B------:R-:W-:Y:S02]  /*1530*/  IMAD R7, R0, R5, UR4 ;  /* 0x0000000400077e24 */ /* 0x000fe4000f8e0205 */
[----:B------:R-:W-:Y:S01]  /*1540*/  HFMA2 R4, -RZ, RZ, 0, 1 ;  /* 0x00003c00ff047431 */ /* 0x000fe200000001ff */
[----:B------:R-:W-:Y:S02]  /*1550*/  UIADD3 UR4, UPT, UPT, UR4, 0x2, URZ ;  /* 0x0000000204047890 */ /* 0x000fe4000fffe0ff */
[C---:B------:R-:W-:Y:S01]  /*1560*/  IADD3 R9, PT, PT, R7.reuse, 0x1, RZ ;  /* 0x0000000107097810 */ /* 0x040fe20007ffe0ff */
[----:B0-----:R-:W-:-:S04]  /*1570*/  IMAD.WIDE.U32 R6, R7, 0x2, R2 ;  /* 0x0000000207067825 */ /* 0x001fc800078e0002 */
[----:B------:R-:W-:Y:S01]  /*1580*/  IMAD.WIDE.U32 R2, R9, 0x2, R2 ;  /* 0x0000000209027825 */ /* 0x000fe200078e0002 */
[----:B------:R1:W-:Y:S04]  /*1590*/  STG.E.U16 desc[UR8][R6.64], R4 ;  /* 0x0000000406007986 */ /* 0x0003e8000c101508 */
[----:B------:R1:W-:Y:S02]  /*15a0*/  STG.E.U16 desc[UR8][R2.64], R4 ;  /* 0x0000000402007986 */ /* 0x0003e4000c101508 */
.L_x_9:
[----:B------:R-:W-:Y:S05]  /*15b0*/  @P1 EXIT ;  /* 0x000000000000194d */ /* 0x000fea0003800000 */
[----:B01----:R-:W0:Y:S01]  /*15c0*/  LDC.64 R2, c[0x0][0x388] ;  /* 0x0000e200ff027b82 */ /* 0x003e220000000a00 */
[----:B------:R-:W-:Y:S01]  /*15d0*/  IMAD R5, R0, R5, UR4 ;  /* 0x0000000400057e24 */ /* 0x000fe2000f8e0205 */
[----:B------:R-:W-:-:S03]  /*15e0*/  MOV R0, 0x3c00 ;  /* 0x00003c0000007802 */ /* 0x000fc60000000f00 */
[----:B0-----:R-:W-:-:S05]  /*15f0*/  IMAD.WIDE.U32 R2, R5, 0x2, R2 ;  /* 0x0000000205027825 */ /* 0x001fca00078e0002 */
[----:B------:R-:W-:Y:S01]  /*1600*/  STG.E.U16 desc[UR8][R2.64], R0 ;  /* 0x0000000002007986 */ /* 0x000fe2000c101508 */
[----:B------:R-:W-:Y:S05]  /*1610*/  EXIT ;  /* 0x000000000000794d */ /* 0x000fea0003800000 */
.L_x_10:
[----:B------:R-:W-:-:S00]  /*1620*/  BRA `(.L_x_10) ;  /* 0xfffffffc00fc7947 */ /* 0x000fc0000383ffff */
[----:B------:R-:W-:-:S00]  /*1630*/  NOP ;  /* 0x0000000000007918 */ /* 0x000fc00000000000 */
        /* <DEDUP_REMOVED lines=12> */
.L_x_47:


//--------------------- .text._Z28convert_float_to_half_kernelPKfP6__halfj --------------------------
	.section	.text._Z28convert_float_to_half_kernelPKfP6__halfj,"ax",@progbits
	.align	128
        .global         _Z28convert_float_to_half_kernelPKfP6__halfj
        .type           _Z28convert_float_to_half_kernelPKfP6__halfj,@function
        .size           _Z28convert_float_to_half_kernelPKfP6__halfj,(.L_x_48 - _Z28convert_float_to_half_kernelPKfP6__halfj)
        .other          _Z28convert_float_to_half_kernelPKfP6__halfj,@"STO_CUDA_ENTRY STV_DEFAULT"
_Z28convert_float_to_half_kernelPKfP6__halfj:
.text._Z28convert_float_to_half_kernelPKfP6__halfj:
[----:B------:R-:W-:Y:S01]  /*0000*/  LDC R1, c[0x0][0x37c] ;  /* 0x0000df00ff017b82 */ /* 0x000fe20000000800 */
[----:B------:R-:W0:Y:S07]  /*0010*/  S2R R0, SR_TID.X ;  /* 0x0000000000007919 */ /* 0x000e2e0000002100 */
[----:B------:R-:W0:Y:S01]  /*0020*/  S2UR UR4, SR_CTAID.X ;  /* 0x00000000000479c3 */ /* 0x000e220000002500 */
[----:B------:R-:W1:Y:S07]  /*0030*/  LDCU UR5, c[0x0][0x390] ;  /* 0x00007200ff0577ac */ /* 0x000e6e0008000800 */
[----:B------:R-:W0:Y:S02]  /*0040*/  LDC R7, c[0x0][0x360] ;  /* 0x0000d800ff077b82 */ /* 0x000e240000000800 */
[----:B0-----:R-:W-:-:S05]  /*0050*/  IMAD R7, R7, UR4, R0 ;  /* 0x0000000407077c24 */ /* 0x001fca000f8e0200 */
[----:B-1----:R-:W-:-:S13]  /*0060*/  ISETP.GE.U32.AND P0, PT, R7, UR5, PT ;  /* 0x0000000507007c0c */ /* 0x002fda000bf06070 */
[----:B------:R-:W-:Y:S05]  /*0070*/  @P0 EXIT ;  /* 0x000000000000094d */ /* 0x000fea0003800000 */
[----:B------:R-:W0:Y:S01]  /*0080*/  LDC.64 R2, c[0x0][0x380] ;  /* 0x0000e000ff027b82 */ /* 0x000e220000000a00 */
[----:B------:R-:W1:Y:S07]  /*0090*/  LDCU.64 UR4, c[0x0][0x358] ;  /* 0x00006b00ff0477ac */ /* 0x000e6e0008000a00 */
[----:B------:R-:W2:Y:S01]  /*00a0*/  LDC.64 R4, c[0x0][0x388] ;  /* 0x0000e200ff047b82 */ /* 0x000ea20000000a00 */
[----:B0-----:R-:W-:-:S06]  /*00b0*/  IMAD.WIDE.U32 R2, R7, 0x4, R2 ;  /* 0x0000000407027825 */ /* 0x001fcc00078e0002 */
[----:B-1----:R-:W3:Y:S01]  /*00c0*/  LDG.E.CONSTANT R2, desc[UR4][R2.64] ;  /* 0x0000000402027981 */ /* 0x002ee2000c1e9900 */
[----:B--2---:R-:W-:Y:S01]  /*00d0*/  IMAD.WIDE.U32 R4, R7, 0x2, R4 ;  /* 0x0000000207047825 */ /* 0x004fe200078e0004 */
[----:B---3--:R-:W-:-:S05]  /*00e0*/  F2FP.F16.F32.PACK_AB R0, RZ, R2 ;  /* 0x00000002ff00723e */ /* 0x008fca00000000ff */
[----:B------:R-:W-:Y:S01]  /*00f0*/  STG.E.U16 desc[UR4][R4.64], R0 ;  /* 0x0000000004007986 */ /* 0x000fe2000c101504 */
[----:B------:R-:W-:Y:S05]  /*0100*/  EXIT ;  /* 0x000000000000794d */ /* 0x000fea0003800000 */
.L_x_11:
        /* <DEDUP_REMOVED lines=15> */
.L_x_48:


//--------------------- .text._Z36concatenate_encodings_to_half_kernelPKfS0_P6__halfjjj --------------------------
	.section	.text._Z36concatenate_encodings_to_half_kernelPKfS0_P6__halfjjj,"ax",@progbits
	.align	128
        .global         _Z36concatenate_encodings_to_half_kernelPKfS0_P6__halfjjj
        .type           _Z36concatenate_encodings_to_half_kernelPKfS0_P6__halfjjj,@function
        .size           _Z36concatenate_encodings_to_half_kernelPKfS0_P6__halfjjj,(.L_x_49 - _Z36concatenate_encodings_to_half_kernelPKfS0_P6__halfjjj)
        .other          _Z36concatenate_encodings_to_half_kernelPKfS0_P6__halfjjj,@"STO_CUDA_ENTRY STV_DEFAULT"
_Z36concatenate_encodings_to_half_kernelPKfS0_P6__halfjjj:
.text._Z36concatenate_encodings_to_half_kernelPKfS0_P6__halfjjj:
        /* <DEDUP_REMOVED lines=8> */
[----:B------:R-:W0:Y:S01]  /*0080*/  LDC R7, c[0x0][0x39c] ;  /* 0x0000e700ff077b82 */ /* 0x000e220000000800 */
[----:B------:R-:W1:Y:S01]  /*0090*/  LDCU UR4, c[0x0][0x3a0] ;  /* 0x00007400ff0477ac */ /* 0x000e620008000800 */
[----:B------:R-:W2:Y:S01]  /*00a0*/  LDCU.64 UR6, c[0x0][0x358] ;  /* 0x00006b00ff0677ac */ /* 0x000ea20008000a00 */
[C---:B0-----:R-:W-:Y:S02]  /*00b0*/  ISETP.NE.AND P0, PT, R7.reuse, RZ, PT ;  /* 0x000000ff0700720c */ /* 0x041fe40003f05270 */
[----:B-1----:R-:W-:-:S05]  /*00c0*/  IADD3 R3, PT, PT, R7, UR4, RZ ;  /* 0x0000000407037c10 */ /* 0x002fca000fffe0ff */
[----:B------:R-:W-:-:S06]  /*00d0*/  IMAD R2, R0, R3, RZ ;  /* 0x0000000300027224 */ /* 0x000fcc00078e02ff */
[----:B--2---:R-:W-:Y:S05]  /*00e0*/  @!P0 BRA `(.L_x_12) ;  /* 0x0000000c00f48947 */ /* 0x004fea0003800000 */
[C---:B------:R-:W-:Y:S01]  /*00f0*/  ISETP.GE.U32.AND P1, PT, R7.reuse, 0x10, PT ;  /* 0x000000100700780c */ /* 0x040fe20003f26070 */
[----:B------:R-:W-:Y:S01]  /*0100*/  IMAD.MOV.U32 R5, RZ, RZ, RZ ;  /* 0x000000ffff057224 */ /* 0x000fe200078e00ff */
[----:B------:R-:W-:-:S04]  /*0110*/  LOP3.LUT R3, R7, 0xf, RZ, 0xc0, !PT ;  /* 0x0000000f07037812 */ /* 0x000fc800078ec0ff */
[----:B------:R-:W-:-:S07]  /*0120*/  ISETP.NE.AND P0, PT, R3, RZ, PT ;  /* 0x000000ff0300720c */ /* 0x000fce0003f05270 */
[----:B------:R-:W-:Y:S06]  /*0130*/  @!P1 BRA `(.L_x_13) ;  /* 0x0000000400fc9947 */ /* 0x000fec0003800000 */
[----:B------:R-:W0:Y:S01]  /*0140*/  LDC.64 R10, c[0x0][0x390] ;  /* 0x0000e400ff0a7b82 */ /* 0x000e220000000a00 */
[----:B------:R-:W-:Y:S01]  /*0150*/  LOP3.LUT R5, R7, 0xfffffff0, RZ, 0xc0, !PT ;  /* 0xfffffff007057812 */ /* 0x000fe200078ec0ff */
[----:B------:R-:W-:Y:S01]  /*0160*/  IMAD R6, R0, R7, 0x7 ;  /* 0x0000000700067424 */ /* 0x000fe200078e0207 */
[----:B------:R-:W-:-:S03]  /*0170*/  IADD3 R4, PT, PT, R2, 0x7, RZ ;  /* 0x0000000702047810 */ /* 0x000fc60007ffe0ff */
[----:B------:R-:W-:Y:S02]  /*0180*/  IMAD.MOV R7, RZ, RZ, -R5 ;  /* 0x000000ffff077224 */ /* 0x000fe400078e0a05 */
[----:B------:R-:W1:Y:S05]  /*0190*/  LDC.64 R12, c[0x0][0x380] ;  /* 0x0000e000ff0c7b82 */ /* 0x000e6a0000000a00 */
.L_x_14:
[C---:B--2---:R-:W-:Y:S01]  /*01a0*/  IADD3 R15, PT, PT, R6.reuse, -0x7, RZ ;  /* 0xfffffff9060f7810 */ /* 0x044fe20007ffe0ff */
[C---:B------:R-:W-:Y:S01]  /*01b0*/  VIADD R21, R6.reuse, 0xfffffffa ;  /* 0xfffffffa06157836 */ /* 0x040fe20000000000 */
[----:B------:R-:W-:-:S03]  /*01c0*/  IADD3 R27, PT, PT, R6, -0x5, RZ ;  /* 0xfffffffb061b7810 */ /* 0x000fc60007ffe0ff */
[----:B-1----:R-:W-:-:S04]  /*01d0*/  IMAD.WIDE.U32 R14, R15, 0x4, R12 ;  /* 0x000000040f0e7825 */ /* 0x002fc800078e000c */
[--C-:B------:R-:W-:Y:S01]  /*01e0*/  IMAD.WIDE.U32 R20, R21, 0x4, R12.reuse ;  /* 0x0000000415147825 */ /* 0x100fe200078e000c */
[----:B------:R-:W2:Y:S03]  /*01f0*/  LDG.E.CONSTANT R17, desc[UR6][R14.64] ;  /* 0x000000060e117981 */ /* 0x000ea6000c1e9900 */
[--C-:B------:R-:W-:Y:S01]  /*0200*/  IMAD.WIDE.U32 R26, R27, 0x4, R12.reuse ;  /* 0x000000041b1a7825 */ /* 0x100fe200078e000c */
[----:B------:R-:W3:Y:S03]  /*0210*/  LDG.E.CONSTANT R18, desc[UR6][R20.64] ;  /* 0x0000000614127981 */ /* 0x000ee6000c1e9900 */
[----:B------:R-:W-:Y:S01]  /*0220*/  VIADD R9, R6, 0xfffffffc ;  /* 0xfffffffc06097836 */ /* 0x000fe20000000000 */
[----:B------:R-:W4:Y:S03]  /*0230*/  LDG.E.CONSTANT R19, desc[UR6][R26.64] ;  /* 0x000000061a137981 */ /* 0x000f26000c1e9900 */
[----:B------:R-:W-:-:S05]  /*0240*/  IMAD.WIDE.U32 R8, R9, 0x4, R12 ;  /* 0x0000000409087825 */ /* 0x000fca00078e000c */
[----:B------:R1:W5:Y:S01]  /*0250*/  LDG.E.CONSTANT R16, desc[UR6][R8.64] ;  /* 0x0000000608107981 */ /* 0x000362000c1e9900 */
[----:B------:R-:W-:-:S05]  /*0260*/  IADD3 R23, PT, PT, R6, -0x3, RZ ;  /* 0xfffffffd06177810 */ /* 0x000fca0007ffe0ff */
[----:B-1----:R-:W-:Y:S01]  /*0270*/  IMAD.WIDE.U32 R8, R23, 0x4, R12 ;  /* 0x0000000417087825 */ /* 0x002fe200078e000c */
[----:B------:R-:W-:-:S03]  /*0280*/  IADD3 R23, PT, PT, R6, -0x1, RZ ;  /* 0xffffffff06177810 */ /* 0x000fc60007ffe0ff */
[C-C-:B------:R-:W-:Y:S01]  /*0290*/  IMAD.WIDE.U32 R20, R6.reuse, 0x4, R12.reuse ;  /* 0x0000000406147825 */ /* 0x140fe200078e000c */
[----:B------:R1:W5:Y:S03]  /*02a0*/  LDG.E.CONSTANT R22, desc[UR6][R8.64] ;  /* 0x0000000608167981 */ /* 0x000366000c1e9900 */
[--C-:B------:R-:W-:Y:S01]  /*02b0*/  IMAD.WIDE.U32 R14, R23, 0x4, R12.reuse ;  /* 0x00000004170e7825 */ /* 0x100fe200078e000c */
[----:B------:R-:W5:Y:S03]  /*02c0*/  LDG.E.CONSTANT R28, desc[UR6][R20.64] ;  /* 0x00000006141c7981 */ /* 0x000f66000c1e9900 */
[----:B------:R-:W-:Y:S01]  /*02d0*/  VIADD R25, R6, 0xfffffffe ;  /* 0xfffffffe06197836 */ /* 0x000fe20000000000 */
[----:B------:R-:W5:Y:S01]  /*02e0*/  LDG.E.CONSTANT R29, desc[UR6][R14.64] ;  /* 0x000000060e1d7981 */ /* 0x000f62000c1e9900 */
[----:B------:R-:W-:Y:S01]  /*02f0*/  VIADD R27, R4, 0xfffffff9 ;  /* 0xfffffff9041b7836 */ /* 0x000fe20000000000 */
[----:B-1----:R-:W-:Y:S01]  /*0300*/  IADD3 R9, PT, PT, R6, 0x1, RZ ;  /* 0x0000000106097810 */ /* 0x002fe20007ffe0ff */
[----:B------:R-:W-:-:S04]  /*0310*/  IMAD.WIDE.U32 R24, R25, 0x4, R12 ;  /* 0x0000000419187825 */ /* 0x000fc800078e000c */
[----:B------:R-:W-:Y:S01]  /*0320*/  VIADD R26, R4, 0xfffffffa ;  /* 0xfffffffa041a7836 */ /* 0x000fe20000000000 */
[----:B------:R1:W5:Y:S01]  /*0330*/  LDG.E.CONSTANT R23, desc[UR6][R24.64] ;  /* 0x0000000618177981 */ /* 0x000362000c1e9900 */
[----:B------:R-:W-:-:S06]  /*0340*/  IMAD.WIDE.U32 R8, R9, 0x4, R12 ;  /* 0x0000000409087825 */ /* 0x000fcc00078e000c */
[----:B------:R5:W5:Y:S01]  /*0350*/  LDG.E.CONSTANT R8, desc[UR6][R8.64] ;  /* 0x0000000608087981 */ /* 0x000b62000c1e9900 */
[----:B-1----:R-:W-:-:S05]  /*0360*/  IADD3 R25, PT, PT, R6, 0x2, RZ ;  /* 0x0000000206197810 */ /* 0x002fca0007ffe0ff */
[----:B------:R-:W-:Y:S01]  /*0370*/  IMAD.WIDE.U32 R24, R25, 0x4, R12 ;  /* 0x0000000419187825 */ /* 0x000fe200078e000c */
[----:B--2---:R-:W-:Y:S02]  /*0380*/  F2FP.F16.F32.PACK_AB R15, RZ, R17 ;  /* 0x00000011ff0f723e */ /* 0x004fe400000000ff */
[----:B---3--:R-:W-:Y:S02]  /*0390*/  F2FP.F16.F32.PACK_AB R20, RZ, R18 ;  /* 0x00000012ff14723e */ /* 0x008fe400000000ff */
[----:B------:R-:W-:Y:S02]  /*03a0*/  PRMT R21, R15, 0x7610, R21 ;  /* 0x000076100f157816 */ /* 0x000fe40000000015 */
[----:B----4-:R-:W-:Y:S01]  /*03b0*/  F2FP.F16.F32.PACK_AB R17, RZ, R19 ;  /* 0x00000013ff11723e */ /* 0x010fe200000000ff */
[----:B0-----:R-:W-:Y:S01]  /*03c0*/  IMAD.WIDE.U32 R18, R27, 0x2, R10 ;  /* 0x000000021b127825 */ /* 0x001fe200078e000a */
[----:B------:R-:W-:-:S03]  /*03d0*/  IADD3 R27, PT, PT, R4, -0x5, RZ ;  /* 0xfffffffb041b7810 */ /* 0x000fc60007ffe0ff */
[--C-:B------:R-:W-:Y:S01]  /*03e0*/  IMAD.WIDE.U32 R14, R26, 0x2, R10.reuse ;  /* 0x000000021a0e7825 */ /* 0x100fe200078e000a */
[----:B------:R0:W-:Y:S03]  /*03f0*/  STG.E.U16 desc[UR6][R18.64], R21 ;  /* 0x0000001512007986 */ /* 0x0001e6000c101506 */
[----:B------:R-:W-:Y:S01]  /*0400*/  IMAD.WIDE.U32 R26, R27, 0x2, R10 ;  /* 0x000000021b1a7825 */ /* 0x000fe200078e000a */
[----:B-----5:R-:W-:Y:S01]  /*0410*/  F2FP.F16.F32.PACK_AB R9, RZ, R16 ;  /* 0x00000010ff09723e */ /* 0x020fe200000000ff */
[----:B------:R1:W-:Y:S01]  /*0420*/  STG.E.U16 desc[UR6][R14.64], R20 ;  /* 0x000000140e007986 */ /* 0x0003e2000c101506 */
[----:B0-----:R-:W-:Y:S01]  /*0430*/  PRMT R19, R17, 0x7610, R19 ;  /* 0x0000761011137816 */ /* 0x001fe20000000013 */
[----:B------:R-:W-:Y:S02]  /*0440*/  VIADD R17, R4, 0xfffffffc ;  /* 0xfffffffc04117836 */ /* 0x000fe40000000000 */
[----:B------:R-:W-:-:S02]  /*0450*/  VIADD R21, R6, 0x3 ;  /* 0x0000000306157836 */ /* 0x000fc40000000000 */
[----:B------:R0:W-:Y:S01]  /*0460*/  STG.E.U16 desc[UR6][R26.64], R19 ;  /* 0x000000131a007986 */ /* 0x0001e2000c101506 */
[----:B------:R-:W-:Y:S01]  /*0470*/  IMAD.WIDE.U32 R16, R17, 0x2, R10 ;  /* 0x0000000211107825 */ /* 0x000fe200078e000a */
[----:B-1----:R-:W-:Y:S02]  /*0480*/  PRMT R15, R9, 0x7610, R15 ;  /* 0x00007610090f7816 */ /* 0x002fe4000000000f */
[----:B------:R1:W2:Y:S01]  /*0490*/  LDG.E.CONSTANT R9, desc[UR6][R24.64] ;  /* 0x0000000618097981 */ /* 0x0002a2000c1e9900 */
[----:B0-----:R-:W-:Y:S01]  /*04a0*/  IMAD.WIDE.U32 R18, R21, 0x4, R12 ;  /* 0x0000000415127825 */ /* 0x001fe200078e000c */
[C---:B------:R-:W-:Y:S02]  /*04b0*/  IADD3 R21, PT, PT, R6.reuse, 0x4, RZ ;  /* 0x0000000406157810 */ /* 0x040fe40007ffe0ff */
[----:B------:R0:W-:Y:S01]  /*04c0*/  STG.E.U16 desc[UR6][R16.64], R15 ;  /* 0x0000000f10007986 */ /* 0x0001e2000c101506 */
[----:B------:R-:W-:-:S03]  /*04d0*/  VIADD R27, R6, 0x5 ;  /* 0x00000005061b7836 */ /* 0x000fc60000000000 */
[----:B------:R3:W4:Y:S01]  /*04e0*/  LDG.E.CONSTANT R20, desc[UR6][R18.64] ;  /* 0x0000000612147981 */ /* 0x000722000c1e9900 */
[----:B-1----:R-:W-:Y:S01]  /*04f0*/  IMAD.WIDE.U32 R24, R27, 0x4, R12 ;  /* 0x000000041b187825 */ /* 0x002fe200078e000c */
[----:B------:R-:W-:-:S04]  /*0500*/  IADD3 R27, PT, PT, R6, 0x8, RZ ;  /* 0x00000008061b7810 */ /* 0x000fc80007ffe0ff */
[----:B------:R-:W5:Y:S01]  /*0510*/  LDG.E.CONSTANT R26, desc[UR6][R24.64] ;  /* 0x00000006181a7981 */ /* 0x000f62000c1e9900 */
[----:B0-----:R-:W-:Y:S01]  /*0520*/  IMAD.WIDE.U32 R14, R21, 0x4, R12 ;  /* 0x00000004150e7825 */ /* 0x001fe200078e000c */
[----:B---3--:R-:W-:-:S03]  /*0530*/  IADD3 R19, PT, PT, R6, 0x6, RZ ;  /* 0x0000000606137810 */ /* 0x008fc60007ffe0ff */
[----:B------:R-:W-:Y:S01]  /*0540*/  VIADD R17, R6, 0x7 ;  /* 0x0000000706117836 */ /* 0x000fe20000000000 */
[----:B------:R0:W3:Y:S03]  /*0550*/  LDG.E.CONSTANT R21, desc[UR6][R14.64] ;  /* 0x000000060e157981 */ /* 0x0000e6000c1e9900 */
[----:B------:R-:W-:-:S06]  /*0560*/  IMAD.WIDE.U32 R16, R17, 0x4, R12 ;  /* 0x0000000411107825 */ /* 0x000fcc00078e000c */
[----:B------:R-:W3:Y:S01]  /*0570*/  LDG.E.CONSTANT R16, desc[UR6][R16.64] ;  /* 0x0000000610107981 */ /* 0x000ee2000c1e9900 */
[----:B0-----:R-:W-:-:S04]  /*0580*/  IMAD.WIDE.U32 R14, R19, 0x4, R12 ;  /* 0x00000004130e7825 */ /* 0x001fc800078e000c */
[----:B------:R-:W-:Y:S02]  /*0590*/  IMAD.WIDE.U32 R18, R27, 0x4, R12 ;  /* 0x000000041b127825 */ /* 0x000fe400078e000c */
[----:B------:R0:W3:Y:S04]  /*05a0*/  LDG.E.CONSTANT R27, desc[UR6][R14.64] ;  /* 0x000000060e1b7981 */ /* 0x0000e8000c1e9900 */
[----:B------:R1:W3:Y:S01]  /*05b0*/  LDG.E.CONSTANT R17, desc[UR6][R18.64] ;  /* 0x0000000612117981 */ /* 0x0002e2000c1e9900 */
[C---:B------:R-:W-:Y:S01]  /*05c0*/  VIADD R25, R4.reuse, 0xfffffffd ;  /* 0xfffffffd04197836 */ /* 0x040fe20000000000 */
[----:B0-----:R-:W-:Y:S02]  /*05d0*/  F2FP.F16.F32.PACK_AB R15, RZ, R23 ;  /* 0x00000017ff0f723e */ /* 0x001fe400000000ff */
[----:B-1----:R-:W-:Y:S01]  /*05e0*/  F2FP.F16.F32.PACK_AB R19, RZ, R22 ;  /* 0x00000016ff13723e */ /* 0x002fe200000000ff */
[----:B------:R-:W-:Y:S01]  /*05f0*/  IMAD.WIDE.U32 R22, R25, 0x2, R10 ;  /* 0x0000000219167825 */ /* 0x000fe200078e000a */
[----:B------:R-:W-:-:S04]  /*0600*/  IADD3 R25, PT, PT, R4, -0x2, RZ ;  /* 0xfffffffe04197810 */ /* 0x000fc80007ffe0ff */
[----:B------:R0:W-:Y:S01]  /*0610*/  STG.E.U16 desc[UR6][R22.64], R19 ;  /* 0x0000001316007986 */ /* 0x0001e2000c101506 */
[----:B------:R-:W-:Y:S01]  /*0620*/  IMAD.WIDE.U32 R24, R25, 0x2, R10 ;  /* 0x0000000219187825 */ /* 0x000fe200078e000a */
[----:B------:R-:W-:Y:S02]  /*0630*/  F2FP.F16.F32.PACK_AB R29, RZ, R29 ;  /* 0x0000001dff1d723e */ /* 0x000fe400000000ff */
[----:B------:R-:W-:Y:S01]  /*0640*/  F2FP.F16.F32.PACK_AB R28, RZ, R28 ;  /* 0x0000001cff1c723e */ /* 0x000fe200000000ff */
[C---:B0-----:R-:W-:Y:S01]  /*0650*/  VIADD R19, R4.reuse, 0xffffffff ;  /* 0xffffffff04137836 */ /* 0x041fe20000000000 */
[----:B------:R-:W-:Y:S01]  /*0660*/  PRMT R23, R15, 0x7610, R23 ;  /* 0x000076100f177816 */ /* 0x000fe20000000017 */
[----:B------:R-:W-:-:S04]  /*0670*/  IMAD.WIDE.U32 R14, R4, 0x2, R10 ;  /* 0x00000002040e7825 */ /* 0x000fc800078e000a */
[----:B------:R-:W-:Y:S01]  /*0680*/  IMAD.WIDE.U32 R18, R19, 0x2, R10 ;  /* 0x0000000213127825 */ /* 0x000fe200078e000a */
[----:B------:R0:W-:Y:S04]  /*0690*/  STG.E.U16 desc[UR6][R24.64], R23 ;  /* 0x0000001718007986 */ /* 0x0001e8000c101506 */
[----:B------:R1:W-:Y:S04]  /*06a0*/  STG.E.U16 desc[UR6][R18.64], R29 ;  /* 0x0000001d12007986 */ /* 0x0003e8000c101506 */
[----:B------:R1:W-:Y:S01]  /*06b0*/  STG.E.U16 desc[UR6][R14.64], R28 ;  /* 0x0000001c0e007986 */ /* 0x0003e2000c101506 */
[----:B0-----:R-:W-:-:S02]  /*06c0*/  IADD3 R25, PT, PT, R4, 0x1, RZ ;  /* 0x0000000104197810 */ /* 0x001fc40007ffe0ff */
[C---:B------:R-:W-:Y:S01]  /*06d0*/  IADD3 R23, PT, PT, R4.reuse, 0x2, RZ ;  /* 0x0000000204177810 */ /* 0x040fe20007ffe0ff */
[----:B-1----:R-:W-:Y:S01]  /*06e0*/  VIADD R29, R4, 0x3 ;  /* 0x00000003041d7836 */ /* 0x002fe20000000000 */
[----:B------:R-:W-:Y:S01]  /*06f0*/  F2FP.F16.F32.PACK_AB R15, RZ, R8 ;  /* 0x00000008ff0f723e */ /* 0x000fe200000000ff */
[----:B------:R-:W-:-:S03]  /*0700*/  IMAD.WIDE.U32 R24, R25, 0x2, R10 ;  /* 0x0000000219187825 */ /* 0x000fc600078e000a */
[----:B------:R-:W-:Y:S01]  /*0710*/  PRMT R18, R15, 0x7610, R18 ;  /* 0x000076100f127816 */ /* 0x000fe20000000012 */
[----:B------:R-:W-:Y:S01]  /*0720*/  IMAD.WIDE.U32 R22, R23, 0x2, R10 ;  /* 0x0000000217167825 */ /* 0x000fe200078e000a */
[----:B------:R-:W-:-:S03]  /*0730*/  IADD3 R15, PT, PT, R4, 0x4, RZ ;  /* 0x00000004040f7810 */ /* 0x000fc60007ffe0ff */
[----:B------:R-:W-:Y:S01]  /*0740*/  VIADD R7, R7, 0x10 ;  /* 0x0000001007077836 */ /* 0x000fe20000000000 */
[----:B------:R-:W-:Y:S04]  /*0750*/  STG.E.U16 desc[UR6][R24.64], R18 ;  /* 0x0000001218007986 */ /* 0x000fe8000c101506 */
[----:B------:R-:W-:Y:S02]  /*0760*/  ISETP.NE.AND P1, PT, R7, RZ, PT ;  /* 0x000000ff0700720c */ /* 0x000fe40003f25270 */
[----:B------:R-:W-:Y:S02]  /*0770*/  IADD3 R6, PT, PT, R6, 0x10, RZ ;  /* 0x0000001006067810 */ /* 0x000fe40007ffe0ff */
[----:B--2---:R-:W-:Y:S01]  /*0780*/  F2FP.F16.F32.PACK_AB R19, RZ, R9 ;  /* 0x00000009ff13723e */ /* 0x004fe200000000ff */
[----:B------:R-:W-:-:S03]  /*0790*/  IMAD.WIDE.U32 R8, R29, 0x2, R10 ;  /* 0x000000021d087825 */ /* 0x000fc600078e000a */
[----:B------:R-:W-:Y:S01]  /*07a0*/  PRMT R14, R19, 0x7610, R14 ;  /* 0x00007610130e7816 */ /* 0x000fe2000000000e */
[C---:B------:R-:W-:Y:S01]  /*07b0*/  VIADD R19, R4.reuse, 0x6 ;  /* 0x0000000604137836 */ /* 0x040fe20000000000 */
[----:B------:R-:W-:-:S03]  /*07c0*/  IADD3 R29, PT, PT, R4, 0x7, RZ ;  /* 0x00000007041d7810 */ /* 0x000fc60007ffe0ff */
[----:B------:R3:W-:Y:S01]  /*07d0*/  STG.E.U16 desc[UR6][R22.64], R14 ;  /* 0x0000000e16007986 */ /* 0x0007e2000c101506 */
[----:B----4-:R-:W-:-:S05]  /*07e0*/  F2FP.F16.F32.PACK_AB R20, RZ, R20 ;  /* 0x00000014ff14723e */ /* 0x010fca00000000ff */
[----:B------:R0:W-:Y:S01]  /*07f0*/  STG.E.U16 desc[UR6][R8.64], R20 ;  /* 0x0000001408007986 */ /* 0x0001e2000c101506 */
[----:B-----5:R-:W-:Y:S02]  /*0800*/  F2FP.F16.F32.PACK_AB R26, RZ, R26 ;  /* 0x0000001aff1a723e */ /* 0x020fe400000000ff */
[----:B---3--:R-:W-:Y:S02]  /*0810*/  F2FP.F16.F32.PACK_AB R23, RZ, R21 ;  /* 0x00000015ff17723e */ /* 0x008fe400000000ff */
[----:B------:R-:W-:Y:S01]  /*0820*/  IADD3 R21, PT, PT, R4, 0x8, RZ ;  /* 0x0000000804157810 */ /* 0x000fe20007ffe0ff */
[----:B0-----:R-:W-:Y:S01]  /*0830*/  IMAD.WIDE.U32 R8, R15, 0x2, R10 ;  /* 0x000000020f087825 */ /* 0x001fe200078e000a */
[----:B------:R-:W-:-:S03]  /*0840*/  F2FP.F16.F32.PACK_AB R25, RZ, R16 ;  /* 0x00000010ff19723e */ /* 0x000fc600000000ff */
[----:B------:R-:W-:Y:S01]  /*0850*/  IMAD.WIDE.U32 R20, R21, 0x2, R10 ;  /* 0x0000000215147825 */ /* 0x000fe200078e000a */
[----:B------:R-:W-:Y:S02]  /*0860*/  F2FP.F16.F32.PACK_AB R28, RZ, R17 ;  /* 0x00000011ff1c723e */ /* 0x000fe400000000ff */
[----:B------:R-:W-:Y:S02]  /*0870*/  IADD3 R17, PT, PT, R4, 0x5, RZ ;  /* 0x0000000504117810 */ /* 0x000fe40007ffe0ff */
[----:B------:R-:W-:-:S03]  /*0880*/  F2FP.F16.F32.PACK_AB R27, RZ, R27 ;  /* 0x0000001bff1b723e */ /* 0x000fc600000000ff */
[--C-:B------:R-:W-:Y:S01]  /*0890*/  IMAD.WIDE.U32 R14, R17, 0x2, R10.reuse ;  /* 0x00000002110e7825 */ /* 0x100fe200078e000a */
[----:B------:R2:W-:Y:S03]  /*08a0*/  STG.E.U16 desc[UR6][R8.64], R23 ;  /* 0x0000001708007986 */ /* 0x0005e6000c101506 */
[--C-:B------:R-:W-:Y:S01]  /*08b0*/  IMAD.WIDE.U32 R16, R19, 0x2, R10.reuse ;  /* 0x0000000213107825 */ /* 0x100fe200078e000a */
[----:B------:R2:W-:Y:S03]  /*08c0*/  STG.E.U16 desc[UR6][R14.64], R26 ;  /* 0x0000001a0e007986 */ /* 0x0005e6000c101506 */
[----:B------:R-:W-:Y:S01]  /*08d0*/  IMAD.WIDE.U32 R18, R29, 0x2, R10 ;  /* 0x000000021d127825 */ /* 0x000fe200078e000a */
[----:B------:R2:W-:Y:S04]  /*08e0*/  STG.E.U16 desc[UR6][R16.64], R27 ;  /* 0x0000001b10007986 */ /* 0x0005e8000c101506 */
[----:B------:R2:W-:Y:S01]  /*08f0*/  STG.E.U16 desc[UR6][R18.64], R25 ;  /* 0x0000001912007986 */ /* 0x0005e2000c101506 */
[----:B------:R-:W-:-:S03]  /*0900*/  IADD3 R4, PT, PT, R4, 0x10, RZ ;  /* 0x0000001004047810 */ /* 0x000fc60007ffe0ff */
[----:B------:R2:W-:Y:S01]  /*0910*/  STG.E.U16 desc[UR6][R20.64], R28 ;  /* 0x0000001c14007986 */ /* 0x0005e2000c101506 */
[----:B------:R-:W-:Y:S05]  /*0920*/  @P1 BRA `(.L_x_14) ;  /* 0xfffffff8001c1947 */ /* 0x000fea000383ffff */
.L_x_13:
[----:B------:R-:W-:Y:S05]  /*0930*/  @!P0 BRA `(.L_x_12) ;  /* 0x0000000400e08947 */ /* 0x000fea0003800000 */
[----:B------:R-:W0:Y:S01]  /*0940*/  LDCU UR8, c[0x0][0x39c] ;  /* 0x00007380ff0877ac */ /* 0x000e220008000800 */
[----:B------:R-:W-:Y:S01]  /*0950*/  ISETP.GE.U32.AND P0, PT, R3, 0x8, PT ;  /* 0x000000080300780c */ /* 0x000fe20003f06070 */
[----:B0-----:R-:W-:-:S04]  /*0960*/  ULOP3.LUT UR5, UR8, 0x7, URZ, 0xc0, !UPT ;  /* 0x0000000708057892 */ /* 0x001fc8000f8ec0ff */
[----:B------:R-:W-:-:S08]  /*0970*/  UISETP.NE.AND UP0, UPT, UR5, URZ, UPT ;  /* 0x000000ff0500728c */ /* 0x000fd0000bf05270 */
[----:B------:R-:W-:Y:S05]  /*0980*/  @!P0 BRA `(.L_x_15) ;  /* 0x0000000000f88947 */ /* 0x000fea0003800000 */
[----:B--2---:R-:W0:Y:S01]  /*0990*/  LDC.64 R22, c[0x0][0x380] ;  /* 0x0000e000ff167b82 */ /* 0x004e220000000a00 */
[----:B------:R-:W-:Y:S01]  /*09a0*/  IMAD R11, R0, UR8, R5 ;  /* 0x00000008000b7c24 */ /* 0x000fe2000f8e0205 */
[----:B------:R-:W1:Y:S03]  /*09b0*/  LDCU UR4, c[0x0][0x3a0] ;  /* 0x00007400ff0477ac */ /* 0x000e660008000800 */
[C---:B------:R-:W-:Y:S01]  /*09c0*/  VIADD R19, R11.reuse, 0x1 ;  /* 0x000000010b137836 */ /* 0x040fe20000000000 */
[C---:B------:R-:W-:Y:S02]  /*09d0*/  IADD3 R21, PT, PT, R11.reuse, 0x2, RZ ;  /* 0x000000020b157810 */ /* 0x040fe40007ffe0ff */
[C---:B------:R-:W-:Y:S01]  /*09e0*/  IADD3 R15, PT, PT, R11.reuse, 0x3, RZ ;  /* 0x000000030b0f7810 */ /* 0x040fe20007ffe0ff */
[C---:B------:R-:W-:Y:S01]  /*09f0*/  VIADD R17, R11.reuse, 0x4 ;  /* 0x000000040b117836 */ /* 0x040fe20000000000 */
[----:B------:R-:W-:-:S02]  /*0a00*/  IADD3 R9, PT, PT, R11, 0x5, RZ ;  /* 0x000000050b097810 */ /* 0x000fc40007ffe0ff */
[C---:B------:R-:W-:Y:S01]  /*0a10*/  IADD3 R3, PT, PT, R11.reuse, 0x6, RZ ;  /* 0x000000060b037810 */ /* 0x040fe20007ffe0ff */
[C---:B------:R-:W-:Y:S02]  /*0a20*/  VIADD R25, R11.reuse, 0x7 ;  /* 0x000000070b197836 */ /* 0x040fe40000000000 */
[----:B0-----:R-:W-:-:S05]  /*0a30*/  IMAD.WIDE.U32 R6, R11, 0x4, R22 ;  /* 0x000000040b067825 */ /* 0x001fca00078e0016 */
[----:B------:R-:W2:Y:S01]  /*0a40*/  LDG.E.CONSTANT R10, desc[UR6][R6.64] ;  /* 0x00000006060a7981 */ /* 0x000ea2000c1e9900 */
[----:B------:R-:W-:-:S04]  /*0a50*/  IMAD.WIDE.U32 R20, R21, 0x4, R22 ;  /* 0x0000000415147825 */ /* 0x000fc800078e0016 */
[--C-:B------:R-:W-:Y:S01]  /*0a60*/  IMAD.WIDE.U32 R18, R19, 0x4, R22.reuse ;  /* 0x0000000413127825 */ /* 0x100fe200078e0016 */
[----:B------:R-:W3:Y:S03]  /*0a70*/  LDG.E.CONSTANT R13, desc[UR6][R20.64] ;  /* 0x00000006140d7981 */ /* 0x000ee6000c1e9900 */
[--C-:B------:R-:W-:Y:S01]  /*0a80*/  IMAD.WIDE.U32 R14, R15, 0x4, R22.reuse ;  /* 0x000000040f0e7825 */ /* 0x100fe200078e0016 */
[----:B------:R0:W4:Y:S03]  /*0a90*/  LDG.E.CONSTANT R12, desc[UR6][R18.64] ;  /* 0x00000006120c7981 */ /* 0x000126000c1e9900 */
[----:B------:R-:W-:-:S04]  /*0aa0*/  IMAD.WIDE.U32 R16, R17, 0x4, R22 ;  /* 0x0000000411107825 */ /* 0x000fc800078e0016 */
[--C-:B------:R-:W-:Y:S01]  /*0ab0*/  IMAD.WIDE.U32 R8, R9, 0x4, R22.reuse ;  /* 0x0000000409087825 */ /* 0x100fe200078e0016 */
[----:B------:R-:W5:Y:S01]  /*0ac0*/  LDG.E.CONSTANT R4, desc[UR6][R16.64] ;  /* 0x0000000610047981 */ /* 0x000f62000c1e9900 */
[----:B0-----:R-:W0:Y:S02]  /*0ad0*/  LDC.64 R18, c[0x0][0x390] ;  /* 0x0000e400ff127b82 */ /* 0x001e240000000a00 */
[--C-:B------:R-:W-:Y:S01]  /*0ae0*/  IMAD.WIDE.U32 R6, R3, 0x4, R22.reuse ;  /* 0x0000000403067825 */ /* 0x100fe200078e0016 */
[----:B------:R1:W5:Y:S03]  /*0af0*/  LDG.E.CONSTANT R20, desc[UR6][R8.64] ;  /* 0x0000000608147981 */ /* 0x000366000c1e9900 */
[----:B------:R-:W-:Y:S01]  /*0b00*/  IMAD.WIDE.U32 R22, R25, 0x4, R22 ;  /* 0x0000000419167825 */ /* 0x000fe200078e0016 */
[----:B------:R1:W5:Y:S04]  /*0b10*/  LDG.E.CONSTANT R3, desc[UR6][R14.64] ;  /* 0x000000060e037981 */ /* 0x000368000c1e9900 */
[----:B------:R-:W5:Y:S04]  /*0b20*/  LDG.E.CONSTANT R21, desc[UR6][R6.64] ;  /* 0x0000000606157981 */ /* 0x000f68000c1e9900 */
[----:B------:R0:W5:Y:S01]  /*0b30*/  LDG.E.CONSTANT R22, desc[UR6][R22.64] ;  /* 0x0000000616167981 */ /* 0x000162000c1e9900 */
[----:B-1----:R-:W-:-:S05]  /*0b40*/  IMAD R25, R0, UR4, R11 ;  /* 0x0000000400197c24 */ /* 0x002fca000f8e020b */
[C---:B------:R-:W-:Y:S02]  /*0b50*/  IADD3 R9, PT, PT, R25.reuse, 0x2, RZ ;  /* 0x0000000219097810 */ /* 0x040fe40007ffe0ff */
[C---:B------:R-:W-:Y:S01]  /*0b60*/  IADD3 R27, PT, PT, R25.reuse, 0x4, RZ ;  /* 0x00000004191b7810 */ /* 0x040fe20007ffe0ff */
[C---:B------:R-:W-:Y:S01]  /*0b70*/  VIADD R17, R25.reuse, 0x6 ;  /* 0x0000000619117836 */ /* 0x040fe20000000000 */
[----:B------:R-:W-:Y:S01]  /*0b80*/  IADD3 R15, PT, PT, R25, 0x5, RZ ;  /* 0x00000005190f7810 */ /* 0x000fe20007ffe0ff */
[----:B0-----:R-:W-:Y:S01]  /*0b90*/  IMAD.WIDE.U32 R8, R9, 0x2, R18 ;  /* 0x0000000209087825 */ /* 0x001fe200078e0012 */
[----:B------:R-:W-:-:S03]  /*0ba0*/  IADD3 R23, PT, PT, R25, 0x7, RZ ;  /* 0x0000000719177810 */ /* 0x000fc60007ffe0ff */
[--C-:B------:R-:W-:Y:S01]  /*0bb0*/  IMAD.WIDE.U32 R16, R17, 0x2, R18.reuse ;  /* 0x0000000211107825 */ /* 0x100fe200078e0012 */
[----:B------:R-:W-:Y:S02]  /*0bc0*/  IADD3 R5, PT, PT, R5, 0x8, RZ ;  /* 0x0000000805057810 */ /* 0x000fe40007ffe0ff */
[----:B--2---:R-:W-:Y:S01]  /*0bd0*/  F2FP.F16.F32.PACK_AB R7, RZ, R10 ;  /* 0x0000000aff07723e */ /* 0x004fe200000000ff */
[----:B------:R-:W-:-:S03]  /*0be0*/  IMAD.WIDE.U32 R10, R25, 0x2, R18 ;  /* 0x00000002190a7825 */ /* 0x000fc600078e0012 */
[----:B------:R-:W-:Y:S02]  /*0bf0*/  PRMT R26, R7, 0x7610, R26 ;  /* 0x00007610071a7816 */ /* 0x000fe4000000001a */
[C---:B------:R-:W-:Y:S02]  /*0c00*/  IADD3 R7, PT, PT, R25.reuse, 0x1, RZ ;  /* 0x0000000119077810 */ /* 0x040fe40007ffe0ff */
[----:B---3--:R-:W-:Y:S01]  /*0c10*/  F2FP.F16.F32.PACK_AB R14, RZ, R13 ;  /* 0x0000000dff0e723e */ /* 0x008fe200000000ff */
[----:B------:R-:W-:Y:S01]  /*0c20*/  VIADD R13, R25, 0x3 ;  /* 0x00000003190d7836 */ /* 0x000fe20000000000 */
[----:B----4-:R-:W-:Y:S01]  /*0c30*/  F2FP.F16.F32.PACK_AB R24, RZ, R12 ;  /* 0x0000000cff18723e */ /* 0x010fe200000000ff */
[----:B------:R-:W-:Y:S01]  /*0c40*/  IMAD.WIDE.U32 R6, R7, 0x2, R18 ;  /* 0x0000000207067825 */ /* 0x000fe200078e0012 */
[----:B------:R0:W-:Y:S01]  /*0c50*/  STG.E.U16 desc[UR6][R10.64], R26 ;  /* 0x0000001a0a007986 */ /* 0x0001e2000c101506 */
[----:B------:R-:W-:Y:S02]  /*0c60*/  PRMT R25, R14, 0x7610, R25 ;  /* 0x000076100e197816 */ /* 0x000fe40000000019 */
[----:B------:R-:W-:Y:S01]  /*0c70*/  IMAD.WIDE.U32 R14, R15, 0x2, R18 ;  /* 0x000000020f0e7825 */ /* 0x000fe200078e0012 */
[----:B------:R1:W-:Y:S01]  /*0c80*/  STG.E.U16 desc[UR6][R6.64], R24 ;  /* 0x0000001806007986 */ /* 0x0003e2000c101506 */
[----:B-----5:R-:W-:-:S03]  /*0c90*/  F2FP.F16.F32.PACK_AB R4, RZ, R4 ;  /* 0x00000004ff04723e */ /* 0x020fc600000000ff */
[----:B------:R1:W-:Y:S01]  /*0ca0*/  STG.E.U16 desc[UR6][R8.64], R25 ;  /* 0x0000001908007986 */ /* 0x0003e2000c101506 */
[----:B------:R-:W-:Y:S01]  /*0cb0*/  F2FP.F16.F32.PACK_AB R20, RZ, R20 ;  /* 0x00000014ff14723e */ /* 0x000fe200000000ff */
[----:B0-----:R-:W-:Y:S01]  /*0cc0*/  IMAD.WIDE.U32 R10, R13, 0x2, R18 ;  /* 0x000000020d0a7825 */ /* 0x001fe200078e0012 */
[----:B------:R-:W-:-:S03]  /*0cd0*/  F2FP.F16.F32.PACK_AB R3, RZ, R3 ;  /* 0x00000003ff03723e */ /* 0x000fc600000000ff */
[--C-:B------:R-:W-:Y:S01]  /*0ce0*/  IMAD.WIDE.U32 R12, R27, 0x2, R18.reuse ;  /* 0x000000021b0c7825 */ /* 0x100fe200078e0012 */
[----:B------:R-:W-:Y:S01]  /*0cf0*/  F2FP.F16.F32.PACK_AB R21, RZ, R21 ;  /* 0x00000015ff15723e */ /* 0x000fe200000000ff */
[----:B------:R1:W-:Y:S02]  /*0d00*/  STG.E.U16 desc[UR6][R10.64], R3 ;  /* 0x000000030a007986 */ /* 0x0003e4000c101506 */
[----:B------:R-:W-:Y:S01]  /*0d10*/  IMAD.WIDE.U32 R18, R23, 0x2, R18 ;  /* 0x0000000217127825 */ /* 0x000fe200078e0012 */
[----:B------:R-:W-:Y:S01]  /*0d20*/  F2FP.F16.F32.PACK_AB R22, RZ, R22 ;  /* 0x00000016ff16723e */ /* 0x000fe200000000ff */
[----:B------:R1:W-:Y:S04]  /*0d30*/  STG.E.U16 desc[UR6][R12.64], R4 ;  /* 0x000000040c007986 */ /* 0x0003e8000c101506 */
[----:B------:R1:W-:Y:S04]  /*0d40*/  STG.E.U16 desc[UR6][R14.64], R20 ;  /* 0x000000140e007986 */ /* 0x0003e8000c101506 */
[----:B------:R1:W-:Y:S04]  /*0d50*/  STG.E.U16 desc[UR6][R16.64], R21 ;  /* 0x0000001510007986 */ /* 0x0003e8000c101506 */
[----:B------:R1:W-:Y:S02]  /*0d60*/  STG.E.U16 desc[UR6][R18.64], R22 ;  /* 0x0000001612007986 */ /* 0x0003e4000c101506 */
.L_x_15:
[----:B------:R-:W-:Y:S05]  /*0d70*/  BRA.U !UP0, `(.L_x_12) ;  /* 0x0000000108d07547 */ /* 0x000fea000b800000 */
[----:B------:R-:W-:Y:S02]  /*0d80*/  UISETP.GE.U32.AND UP0, UPT, UR5, 0x4, UPT ;  /* 0x000000040500788c */ /* 0x000fe4000bf06070 */
[----:B------:R-:W-:-:S04]  /*0d90*/  ULOP3.LUT UR4, UR8, 0x3, URZ, 0xc0, !UPT ;  /* 0x0000000308047892 */ /* 0x000fc8000f8ec0ff */
[----:B------:R-:W-:-:S03]  /*0da0*/  UISETP.NE.AND UP1, UPT, UR4, URZ, UPT ;  /* 0x000000ff0400728c */ /* 0x000fc6000bf25270 */
[----:B------:R-:W-:Y:S08]  /*0db0*/  BRA.U !UP0, `(.L_x_16) ;  /* 0x0000000108807547 */ /* 0x000ff0000b800000 */
[----:B-1----:R-:W0:Y:S01]  /*0dc0*/  LDC.64 R6, c[0x0][0x380] ;  /* 0x0000e000ff067b82 */ /* 0x002e220000000a00 */
[----:B------:R-:W-:Y:S01]  /*0dd0*/  IMAD R3, R0, UR8, R5 ;  /* 0x0000000800037c24 */ /* 0x000fe2000f8e0205 */
[----:B------:R-:W1:Y:S03]  /*0de0*/  LDCU UR5, c[0x0][0x3a0] ;  /* 0x00007400ff0577ac */ /* 0x000e660008000800 */
[C---:B------:R-:W-:Y:S01]  /*0df0*/  VIADD R13, R3.reuse, 0x1 ;  /* 0x00000001030d7836 */ /* 0x040fe20000000000 */
[C---:B--2---:R-:W-:Y:S02]  /*0e00*/  IADD3 R15, PT, PT, R3.reuse, 0x2, RZ ;  /* 0x00000002030f7810 */ /* 0x044fe40007ffe0ff */
[C---:B------:R-:W-:Y:S01]  /*0e10*/  IADD3 R17, PT, PT, R3.reuse, 0x3, RZ ;  /* 0x0000000303117810 */ /* 0x040fe20007ffe0ff */
[----:B------:R-:W2:Y:S01]  /*0e20*/  LDC.64 R10, c[0x0][0x390] ;  /* 0x0000e400ff0a7b82 */ /* 0x000ea20000000a00 */
[----:B0-----:R-:W-:-:S04]  /*0e30*/  IMAD.WIDE.U32 R8, R3, 0x4, R6 ;  /* 0x0000000403087825 */ /* 0x001fc800078e0006 */
[--C-:B------:R-:W-:Y:S01]  /*0e40*/  IMAD.WIDE.U32 R12, R13, 0x4, R6.reuse ;  /* 0x000000040d0c7825 */ /* 0x100fe200078e0006 */
[----:B------:R0:W3:Y:S03]  /*0e50*/  LDG.E.CONSTANT R4, desc[UR6][R8.64] ;  /* 0x0000000608047981 */ /* 0x0000e6000c1e9900 */
[--C-:B------:R-:W-:Y:S01]  /*0e60*/  IMAD.WIDE.U32 R14, R15, 0x4, R6.reuse ;  /* 0x000000040f0e7825 */ /* 0x100fe200078e0006 */
[----:B------:R4:W5:Y:S03]  /*0e70*/  LDG.E.CONSTANT R18, desc[UR6][R12.64] ;  /* 0x000000060c127981 */ /* 0x000966000c1e9900 */
[----:B------:R-:W-:Y:S02]  /*0e80*/  IMAD.WIDE.U32 R16, R17, 0x4, R6 ;  /* 0x0000000411107825 */ /* 0x000fe400078e0006 */
[----:B------:R-:W5:Y:S04]  /*0e90*/  LDG.E.CONSTANT R14, desc[UR6][R14.64] ;  /* 0x000000060e0e7981 */ /* 0x000f68000c1e9900 */
[----:B------:R-:W5:Y:S01]  /*0ea0*/  LDG.E.CONSTANT R16, desc[UR6][R16.64] ;  /* 0x0000000610107981 */ /* 0x000f62000c1e9900 */
[----:B-1----:R-:W-:-:S04]  /*0eb0*/  IMAD R3, R0, UR5, R3 ;  /* 0x0000000500037c24 */ /* 0x002fc8000f8e0203 */
[C---:B------:R-:W-:Y:S01]  /*0ec0*/  VIADD R19, R3.reuse, 0x1 ;  /* 0x0000000103137836 */ /* 0x040fe20000000000 */
[C---:B------:R-:W-:Y:S02]  /*0ed0*/  IADD3 R21, PT, PT, R3.reuse, 0x2, RZ ;  /* 0x0000000203157810 */ /* 0x040fe40007ffe0ff */
[C---:B------:R-:W-:Y:S01]  /*0ee0*/  IADD3 R23, PT, PT, R3.reuse, 0x3, RZ ;  /* 0x0000000303177810 */ /* 0x040fe20007ffe0ff */
[----:B--2---:R-:W-:-:S04]  /*0ef0*/  IMAD.WIDE.U32 R6, R3, 0x2, R10 ;  /* 0x0000000203067825 */ /* 0x004fc800078e000a */
[----:B0-----:R-:W-:-:S04]  /*0f00*/  IMAD.WIDE.U32 R8, R19, 0x2, R10 ;  /* 0x0000000213087825 */ /* 0x001fc800078e000a */
        /* <DEDUP_REMOVED lines=11> */
.L_x_16:
[----:B------:R-:W-:Y:S05]  /*0fc0*/  BRA.U !UP1, `(.L_x_12) ;  /* 0x00000001093c7547 */ /* 0x000fea000b800000 */
[----:B01----:R-:W0:Y:S01]  /*0fd0*/  LDC.64 R10, c[0x0][0x390] ;  /* 0x0000e400ff0a7b82 */ /* 0x003e220000000a00 */
[----:B------:R-:W-:Y:S01]  /*0fe0*/  IADD3 R3, PT, PT, R2, R5, RZ ;  /* 0x0000000502037210 */ /* 0x000fe20007ffe0ff */
[----:B------:R-:W-:Y:S01]  /*0ff0*/  IMAD R13, R0, UR8, R5 ;  /* 0x00000008000d7c24 */ /* 0x000fe2000f8e0205 */
[----:B------:R-:W-:-:S05]  /*1000*/  UIADD3 UR4, UPT, UPT, -UR4, URZ, URZ ;  /* 0x000000ff04047290 */ /* 0x000fca000fffe1ff */
[----:B--2---:R-:W1:Y:S07]  /*1010*/  LDC.64 R8, c[0x0][0x380] ;  /* 0x0000e000ff087b82 */ /* 0x004e6e0000000a00 */
.L_x_17:
[----:B-1-3--:R-:W-:-:S06]  /*1020*/  IMAD.WIDE.U32 R4, R13, 0x4, R8 ;  /* 0x000000040d047825 */ /* 0x00afcc00078e0008 */
[----:B------:R-:W2:Y:S01]  /*1030*/  LDG.E.CONSTANT R4, desc[UR6][R4.64] ;  /* 0x0000000604047981 */ /* 0x000ea2000c1e9900 */
[C---:B0-----:R-:W-:Y:S01]  /*1040*/  IMAD.WIDE.U32 R6, R3.reuse, 0x2, R10 ;  /* 0x0000000203067825 */ /* 0x041fe200078e000a */
[----:B------:R-:W-:Y:S01]  /*1050*/  UIADD3 UR4, UPT, UPT, UR4, 0x1, URZ ;  /* 0x0000000104047890 */ /* 0x000fe2000fffe0ff */
[----:B------:R-:W-:Y:S02]  /*1060*/  IADD3 R3, PT, PT, R3, 0x1, RZ ;  /* 0x0000000103037810 */ /* 0x000fe40007ffe0ff */
[----:B------:R-:W-:Y:S01]  /*1070*/  VIADD R13, R13, 0x1 ;  /* 0x000000010d0d7836 */ /* 0x000fe20000000000 */
[----:B------:R-:W-:Y:S01]  /*1080*/  UISETP.NE.AND UP0, UPT, UR4, URZ, UPT ;  /* 0x000000ff0400728c */ /* 0x000fe2000bf05270 */
[----:B--2---:R-:W-:-:S05]  /*1090*/  F2FP.F16.F32.PACK_AB R5, RZ, R4 ;  /* 0x00000004ff05723e */ /* 0x004fca00000000ff */
[----:B------:R3:W-:Y:S03]  /*10a0*/  STG.E.U16 desc[UR6][R6.64], R5 ;  /* 0x0000000506007986 */ /* 0x0007e6000c101506 */
[----:B------:R-:W-:Y:S05]  /*10b0*/  BRA.U UP0, `(.L_x_17) ;  /* 0xfffffffd00d87547 */ /* 0x000fea000b83ffff */
.L_x_12:
[----:B-1----:R-:W1:Y:S02]  /*10c0*/  LDC R3, c[0x0][0x3a0] ;  /* 0x0000e800ff037b82 */ /* 0x002e640000000800 */
[----:B-1----:R-:W-:-:S13]  /*10d0*/  ISETP.NE.AND P0, PT, R3, RZ, PT ;  /* 0x000000ff0300720c */ /* 0x002fda0003f05270 */
[----:B------:R-:W-:Y:S05]  /*10e0*/  @!P0 EXIT ;  /* 0x000000000000894d */ /* 0x000fea0003800000 */
[----:B------:R-:W1:Y:S01]  /*10f0*/  LDCU UR4, c[0x0][0x39c] ;  /* 0x00007380ff0477ac */ /* 0x000e620008000800 */
[C---:B------:R-:W-:Y:S01]  /*1100*/  ISETP.GE.U32.AND P1, PT, R3.reuse, 0x10, PT ;  /* 0x000000100300780c */ /* 0x040fe20003f26070 */
[----:B---3--:R-:W-:Y:S01]  /*1110*/  HFMA2 R5, -RZ, RZ, 0, 0 ;  /* 0x00000000ff057431 */ /* 0x008fe200000001ff */
[----:B0-----:R-:W-:-:S04]  /*1120*/  LOP3.LUT R4, R3, 0xf, RZ, 0xc0, !PT ;  /* 0x0000000f03047812 */ /* 0x001fc800078ec0ff */
[----:B------:R-:W-:Y:S02]  /*1130*/  ISETP.NE.AND P0, PT, R4, RZ, PT ;  /* 0x000000ff0400720c */ /* 0x000fe40003f05270 */
[----:B-1----:R-:W-:-:S05]  /*1140*/  IADD3 R6, PT, PT, R2, UR4, RZ ;  /* 0x0000000402067c10 */ /* 0x002fca000fffe0ff */
[----:B------:R-:W-:Y:S06]  /*1150*/  @!P1 BRA `(.L_x_18) ;  /* 0x0000000400f89947 */ /* 0x000fec0003800000 */
[----:B------:R-:W0:Y:S01]  /*1160*/  LDC.64 R12, c[0x0][0x390] ;  /* 0x0000e400ff0c7b82 */ /* 0x000e220000000a00 */
[----:B------:R-:W-:Y:S01]  /*1170*/  LOP3.LUT R5, R3, 0xfffffff0, RZ, 0xc0, !PT ;  /* 0xfffffff003057812 */ /* 0x000fe200078ec0ff */
[----:B--2---:R-:W-:Y:S02]  /*1180*/  VIADD R8, R6, 0x7 ;  /* 0x0000000706087836 */ /* 0x004fe40000000000 */
[----:B------:R-:W-:Y:S01]  /*1190*/  IMAD R7, R0, R3, 0x7 ;  /* 0x0000000700077424 */ /* 0x000fe200078e0203 */
[----:B------:R-:W-:-:S03]  /*11a0*/  IADD3 R9, PT, PT, -R5, RZ, RZ ;  /* 0x000000ff05097210 */ /* 0x000fc60007ffe1ff */
[----:B------:R-:W1:Y:S04]  /*11b0*/  LDC.64 R14, c[0x0][0x388] ;  /* 0x0000e200ff0e7b82 */ /* 0x000e680000000a00 */
.L_x_19:
[C---:B---3--:R-:W-:Y:S01]  /*11c0*/  IADD3 R11, PT, PT, R7.reuse, -0x7, RZ ;  /* 0xfffffff9070b7810 */ /* 0x048fe20007ffe0ff */
[----:B------:R-:W-:-:S04]  /*11d0*/  VIADD R29, R7, 0xfffffffa ;  /* 0xfffffffa071d7836 */ /* 0x000fc80000000000 */
[----:B-1----:R-:W-:-:S05]  /*11e0*/  IMAD.WIDE.U32 R10, R11, 0x4, R14 ;  /* 0x000000040b0a7825 */ /* 0x002fca00078e000e */
[----:B------:R1:W2:Y:S01]  /*11f0*/  LDG.E.CONSTANT R25, desc[UR6][R10.64] ;  /* 0x000000060a197981 */ /* 0x0002a2000c1e9900 */
[----:B------:R-:W-:Y:S01]  /*1200*/  IADD3 R17, PT, PT, R7, -0x5, RZ ;  /* 0xfffffffb07117810 */ /* 0x000fe20007ffe0ff */
[----:B------:R-:W-:Y:S01]  /*1210*/  IMAD.WIDE.U32 R28, R29, 0x4, R14 ;  /* 0x000000041d1c7825 */ /* 0x000fe200078e000e */
[----:B------:R-:W-:-:S03]  /*1220*/  IADD3 R23, PT, PT, R7, -0x4, RZ ;  /* 0xfffffffc07177810 */ /* 0x000fc60007ffe0ff */
[--C-:B------:R-:W-:Y:S01]  /*1230*/  IMAD.WIDE.U32 R16, R17, 0x4, R14.reuse ;  /* 0x0000000411107825 */ /* 0x100fe200078e000e */
[----:B------:R-:W3:Y:S03]  /*1240*/  LDG.E.CONSTANT R24, desc[UR6][R28.64] ;  /* 0x000000061c187981 */ /* 0x000ee6000c1e9900 */
[----:B------:R-:W-:Y:S01]  /*1250*/  VIADD R21, R7, 0xfffffffd ;  /* 0xfffffffd07157836 */ /* 0x000fe20000000000 */
[----:B------:R-:W4:Y:S01]  /*1260*/  LDG.E.CONSTANT R26, desc[UR6][R16.64] ;  /* 0x00000006101a7981 */ /* 0x000f22000c1e9900 */
[----:B------:R-:W-:-:S04]  /*1270*/  IMAD.WIDE.U32 R22, R23, 0x4, R14 ;  /* 0x0000000417167825 */ /* 0x000fc800078e000e */
[----:B------:R-:W-:Y:S01]  /*1280*/  IMAD.WIDE.U32 R20, R21, 0x4, R14 ;  /* 0x0000000415147825 */ /* 0x000fe200078e000e */
[----:B------:R5:W4:Y:S01]  /*1290*/  LDG.E.CONSTANT R19, desc[UR6][R22.64] ;  /* 0x0000000616137981 */ /* 0x000b22000c1e9900 */
[----:B-1----:R-:W-:-:S04]  /*12a0*/  IADD3 R11, PT, PT, R7, -0x2, RZ ;  /* 0xfffffffe070b7810 */ /* 0x002fc80007ffe0ff */
[----:B------:R-:W4:Y:S01]  /*12b0*/  LDG.E.CONSTANT R20, desc[UR6][R20.64] ;  /* 0x0000000614147981 */ /* 0x000f22000c1e9900 */
[----:B------:R-:W-:-:S05]  /*12c0*/  IMAD.WIDE.U32 R10, R11, 0x4, R14 ;  /* 0x000000040b0a7825 */ /* 0x000fca00078e000e */
[----:B------:R-:W4:Y:S01]  /*12d0*/  LDG.E.CONSTANT R18, desc[UR6][R10.64] ;  /* 0x000000060a127981 */ /* 0x000f22000c1e9900 */
[----:B------:R-:W-:Y:S02]  /*12e0*/  IADD3 R27, PT, PT, R8, -0x7, RZ ;  /* 0xfffffff9081b7810 */ /* 0x000fe40007ffe0ff */
[----:B-----5:R-:W-:-:S03]  /*12f0*/  IADD3 R23, PT, PT, R7, -0x1, RZ ;  /* 0xffffffff07177810 */ /* 0x020fc60007ffe0ff */
[----:B0-----:R-:W-:Y:S01]  /*1300*/  IMAD.WIDE.U32 R16, R27, 0x2, R12 ;  /* 0x000000021b107825 */ /* 0x001fe200078e000c */
[----:B------:R-:W-:-:S03]  /*1310*/  IADD3 R27, PT, PT, R8, -0x5, RZ ;  /* 0xfffffffb081b7810 */ /* 0x000fc60007ffe0ff */
[----:B------:R-:W-:-:S06]  /*1320*/  IMAD.WIDE.U32 R22, R23, 0x4, R14 ;  /* 0x0000000417167825 */ /* 0x000fcc00078e000e */
[----:B------:R-:W5:Y:S01]  /*1330*/  LDG.E.CONSTANT R22, desc[UR6][R22.64] ;  /* 0x0000000616167981 */ /* 0x000f62000c1e9900 */
[----:B------:R-:W-:-:S04]  /*1340*/  VIADD R29, R7, 0x1 ;  /* 0x00000001071d7836 */ /* 0x000fc80000000000 */
[----:B------:R-:W-:-:S06]  /*1350*/  IMAD.WIDE.U32 R28, R29, 0x4, R14 ;  /* 0x000000041d1c7825 */ /* 0x000fcc00078e000e */
[----:B------:R0:W5:Y:S02]  /*1360*/  LDG.E.CONSTANT R28, desc[UR6][R28.64] ;  /* 0x000000061c1c7981 */ /* 0x000164000c1e9900 */
[----:B0-----:R-:W-:Y:S02]  /*1370*/  IADD3 R29, PT, PT, R7, 0x5, RZ ;  /* 0x00000005071d7810 */ /* 0x001fe40007ffe0ff */
[----:B--2---:R-:W-:-:S04]  /*1380*/  F2FP.F16.F32.PACK_AB R25, RZ, R25 ;  /* 0x00000019ff19723e */ /* 0x004fc800000000ff */
[----:B------:R-:W-:Y:S01]  /*1390*/  PRMT R11, R25, 0x7610, R11 ;  /* 0x00007610190b7816 */ /* 0x000fe2000000000b */
[----:B------:R-:W-:Y:S01]  /*13a0*/  VIADD R25, R8, 0xfffffffa ;  /* 0xfffffffa08197836 */ /* 0x000fe20000000000 */
[----:B---3--:R-:W-:-:S03]  /*13b0*/  F2FP.F16.F32.PACK_AB R21, RZ, R24 ;  /* 0x00000018ff15723e */ /* 0x008fc600000000ff */
[----:B------:R0:W-:Y:S01]  /*13c0*/  STG.E.U16 desc[UR6][R16.64], R11 ;  /* 0x0000000b10007986 */ /* 0x0001e2000c101506 */
[----:B------:R-:W-:Y:S01]  /*13d0*/  IMAD.WIDE.U32 R24, R25, 0x2, R12 ;  /* 0x0000000219187825 */ /* 0x000fe200078e000c */
[----:B----4-:R-:W-:-:S03]  /*13e0*/  F2FP.F16.F32.PACK_AB R26, RZ, R26 ;  /* 0x0000001aff1a723e */ /* 0x010fc600000000ff */
[----:B0-----:R-:W-:-:S04]  /*13f0*/  IMAD.WIDE.U32 R10, R7, 0x4, R14 ;  /* 0x00000004070a7825 */ /* 0x001fc800078e000e */
[----:B------:R-:W-:Y:S02]  /*1400*/  IMAD.WIDE.U32 R16, R27, 0x2, R12 ;  /* 0x000000021b107825 */ /* 0x000fe400078e000c */
[----:B------:R0:W2:Y:S01]  /*1410*/  LDG.E.CONSTANT R27, desc[UR6][R10.64] ;  /* 0x000000060a1b7981 */ /* 0x0000a2000c1e9900 */
[----:B------:R-:W-:Y:S02]  /*1420*/  F2FP.F16.F32.PACK_AB R23, RZ, R19 ;  /* 0x00000013ff17723e */ /* 0x000fe400000000ff */
[----:B------:R-:W-:Y:S01]  /*1430*/  F2FP.F16.F32.PACK_AB R19, RZ, R20 ;  /* 0x00000014ff13723e */ /* 0x000fe200000000ff */
[----:B------:R1:W-:Y:S01]  /*1440*/  STG.E.U16 desc[UR6][R24.64], R21 ;  /* 0x0000001518007986 */ /* 0x0003e2000c101506 */
[----:B0-----:R-:W-:-:S03]  /*1450*/  IADD3 R11, PT, PT, R7, 0x2, RZ ;  /* 0x00000002070b7810 */ /* 0x001fc60007ffe0ff */
[----:B------:R0:W-:Y:S02]  /*1460*/  STG.E.U16 desc[UR6][R16.64], R26 ;  /* 0x0000001a10007986 */ /* 0x0001e4000c101506 */
[----:B-1----:R-:W-:-:S05]  /*1470*/  IMAD.WIDE.U32 R20, R11, 0x4, R14 ;  /* 0x000000040b147825 */ /* 0x002fca00078e000e */
[----:B------:R1:W3:Y:S01]  /*1480*/  LDG.E.CONSTANT R25, desc[UR6][R20.64] ;  /* 0x0000000614197981 */ /* 0x0002e2000c1e9900 */
[C---:B0-----:R-:W-:Y:S01]  /*1490*/  IADD3 R26, PT, PT, R8.reuse, -0x4, RZ ;  /* 0xfffffffc081a7810 */ /* 0x041fe20007ffe0ff */
[----:B------:R-:W-:-:S04]  /*14a0*/  VIADD R17, R8, 0xfffffffd ;  /* 0xfffffffd08117836 */ /* 0x000fc80000000000 */
[----:B------:R-:W-:Y:S01]  /*14b0*/  IMAD.WIDE.U32 R10, R26, 0x2, R12 ;  /* 0x000000021a0a7825 */ /* 0x000fe200078e000c */
[----:B-1----:R-:W-:-:S03]  /*14c0*/  PRMT R21, R19, 0x7610, R21 ;  /* 0x0000761013157816 */ /* 0x002fc60000000015 */
[----:B------:R-:W-:Y:S01]  /*14d0*/  IMAD.WIDE.U32 R16, R17, 0x2, R12 ;  /* 0x0000000211107825 */ /* 0x000fe200078e000c */
[----:B------:R-:W-:Y:S01]  /*14e0*/  IADD3 R19, PT, PT, R8, -0x2, RZ ;  /* 0xfffffffe08137810 */ /* 0x000fe20007ffe0ff */
[----:B------:R-:W-:Y:S01]  /*14f0*/  STG.E.U16 desc[UR6][R10.64], R23 ;  /* 0x000000170a007986 */ /* 0x000fe2000c101506 */
[----:B------:R-:W-:-:S03]  /*1500*/  IADD3 R24, PT, PT, R7, 0x3, RZ ;  /* 0x0000000307187810 */ /* 0x000fc60007ffe0ff */
[----:B------:R0:W-:Y:S01]  /*1510*/  STG.E.U16 desc[UR6][R16.64], R21 ;  /* 0x0000001510007986 */ /* 0x0001e2000c101506 */
[----:B------:R-:W-:Y:S01]  /*1520*/  VIADD R26, R7, 0x4 ;  /* 0x00000004071a7836 */ /* 0x000fe20000000000 */
[----:B0-----:R-:W-:Y:S01]  /*1530*/  F2FP.F16.F32.PACK_AB R17, RZ, R18 ;  /* 0x00000012ff11723e */ /* 0x001fe200000000ff */
[----:B------:R-:W-:Y:S01]  /*1540*/  IMAD.WIDE.U32 R18, R19, 0x2, R12 ;  /* 0x0000000213127825 */ /* 0x000fe200078e000c */
[----:B------:R-:W-:-:S03]  /*1550*/  IADD3 R23, PT, PT, R7, 0x6, RZ ;  /* 0x0000000607177810 */ /* 0x000fc60007ffe0ff */
[--C-:B------:R-:W-:Y:S01]  /*1560*/  IMAD.WIDE.U32 R10, R24, 0x4, R14.reuse ;  /* 0x00000004180a7825 */ /* 0x100fe200078e000e */
[----:B------:R0:W-:Y:S03]  /*1570*/  STG.E.U16 desc[UR6][R18.64], R17 ;  /* 0x0000001112007986 */ /* 0x0001e6000c101506 */
[--C-:B------:R-:W-:Y:S01]  /*1580*/  IMAD.WIDE.U32 R20, R26, 0x4, R14.reuse ;  /* 0x000000041a147825 */ /* 0x100fe200078e000e */
[----:B------:R-:W4:Y:S03]  /*1590*/  LDG.E.CONSTANT R24, desc[UR6][R10.64] ;  /* 0x000000060a187981 */ /* 0x000f26000c1e9900 */
[----:B0-----:R-:W-:Y:S01]  /*15a0*/  IMAD.WIDE.U32 R16, R29, 0x4, R14 ;  /* 0x000000041d107825 */ /* 0x001fe200078e000e */
[----:B------:R-:W4:Y:S04]  /*15b0*/  LDG.E.CONSTANT R11, desc[UR6][R20.64] ;  /* 0x00000006140b7981 */ /* 0x000f28000c1e9900 */
[----:B------:R0:W4:Y:S01]  /*15c0*/  LDG.E.CONSTANT R10, desc[UR6][R16.64] ;  /* 0x00000006100a7981 */ /* 0x000122000c1e9900 */
[----:B------:R-:W-:-:S02]  /*15d0*/  VIADD R29, R7, 0x7 ;  /* 0x00000007071d7836 */ /* 0x000fc40000000000 */
[----:B0-----:R-:W-:Y:S01]  /*15e0*/  IMAD.WIDE.U32 R16, R23, 0x4, R14 ;  /* 0x0000000417107825 */ /* 0x001fe200078e000e */
[----:B------:R-:W-:-:S03]  /*15f0*/  IADD3 R23, PT, PT, R7, 0x8, RZ ;  /* 0x0000000807177810 */ /* 0x000fc60007ffe0ff */
[--C-:B------:R-:W-:Y:S01]  /*1600*/  IMAD.WIDE.U32 R18, R29, 0x4, R14.reuse ;  /* 0x000000041d127825 */ /* 0x100fe200078e000e */
[----:B------:R0:W4:Y:S03]  /*1610*/  LDG.E.CONSTANT R26, desc[UR6][R16.64] ;  /* 0x00000006101a7981 */ /* 0x000126000c1e9900 */
[----:B------:R-:W-:Y:S01]  /*1620*/  IMAD.WIDE.U32 R20, R23, 0x4, R14 ;  /* 0x0000000417147825 */ /* 0x000fe200078e000e */
[----:B------:R-:W4:Y:S05]  /*1630*/  LDG.E.CONSTANT R29, desc[UR6][R18.64] ;  /* 0x00000006121d7981 */ /* 0x000f2a000c1e9900 */
[----:B------:R1:W4:Y:S01]  /*1640*/  LDG.E.CONSTANT R20, desc[UR6][R20.64] ;  /* 0x0000000614147981 */ /* 0x000322000c1e9900 */
[----:B-----5:R-:W-:-:S02]  /*1650*/  F2FP.F16.F32.PACK_AB R22, RZ, R22 ;  /* 0x00000016ff16723e */ /* 0x020fc400000000ff */
[C---:B------:R-:W-:Y:S01]  /*1660*/  IADD3 R23, PT, PT, R8.reuse, -0x1, RZ ;  /* 0xffffffff08177810 */ /* 0x040fe20007ffe0ff */
[----:B0-----:R-:W-:Y:S01]  /*1670*/  IMAD.WIDE.U32 R16, R8, 0x2, R12 ;  /* 0x0000000208107825 */ /* 0x001fe200078e000c */
[----:B-1----:R-:W-:-:S03]  /*1680*/  PRMT R21, R22, 0x7610, R21 ;  /* 0x0000761016157816 */ /* 0x002fc60000000015 */
[----:B------:R-:W-:-:S04]  /*1690*/  IMAD.WIDE.U32 R22, R23, 0x2, R12 ;  /* 0x0000000217167825 */ /* 0x000fc800078e000c */
[C---:B------:R-:W-:Y:S01]  /*16a0*/  VIADD R19, R8.reuse, 0x1 ;  /* 0x0000000108137836 */ /* 0x040fe20000000000 */
[----:B------:R0:W-:Y:S01]  /*16b0*/  STG.E.U16 desc[UR6][R22.64], R21 ;  /* 0x0000001516007986 */ /* 0x0001e2000c101506 */
[----:B------:R-:W-:Y:S02]  /*16c0*/  F2FP.F16.F32.PACK_AB R28, RZ, R28 ;  /* 0x0000001cff1c723e */ /* 0x000fe400000000ff */
[----:B------:R-:W-:Y:S01]  /*16d0*/  IMAD.WIDE.U32 R18, R19, 0x2, R12 ;  /* 0x0000000213127825 */ /* 0x000fe200078e000c */
[----:B------:R-:W-:Y:S02]  /*16e0*/  IADD3 R9, PT, PT, R9, 0x10, RZ ;  /* 0x0000001009097810 */ /* 0x000fe40007ffe0ff */
[----:B0-----:R-:W-:-:S05]  /*16f0*/  IADD3 R23, PT, PT, R8, 0x3, RZ ;  /* 0x0000000308177810 */ /* 0x001fca0007ffe0ff */
[----:B------:R-:W-:Y:S01]  /*1700*/  IMAD.WIDE.U32 R22, R23, 0x2, R12 ;  /* 0x0000000217167825 */ /* 0x000fe200078e000c */
[----:B------:R-:W-:Y:S02]  /*1710*/  ISETP.NE.AND P1, PT, R9, RZ, PT ;  /* 0x000000ff0900720c */ /* 0x000fe40003f25270 */
[----:B------:R-:W-:Y:S02]  /*1720*/  IADD3 R7, PT, PT, R7, 0x10, RZ ;  /* 0x0000001007077810 */ /* 0x000fe40007ffe0ff */
[----:B--2---:R-:W-:-:S05]  /*1730*/  F2FP.F16.F32.PACK_AB R27, RZ, R27 ;  /* 0x0000001bff1b723e */ /* 0x004fca00000000ff */
[----:B------:R3:W-:Y:S04]  /*1740*/  STG.E.U16 desc[UR6][R16.64], R27 ;  /* 0x0000001b10007986 */ /* 0x0007e8000c101506 */
[----:B------:R0:W-:Y:S01]  /*1750*/  STG.E.U16 desc[UR6][R18.64], R28 ;  /* 0x0000001c12007986 */ /* 0x0001e2000c101506 */
[----:B---3--:R-:W-:Y:S02]  /*1760*/  F2FP.F16.F32.PACK_AB R17, RZ, R25 ;  /* 0x00000019ff11723e */ /* 0x008fe400000000ff */
[C---:B------:R-:W-:Y:S02]  /*1770*/  IADD3 R25, PT, PT, R8.reuse, 0x2, RZ ;  /* 0x0000000208197810 */ /* 0x040fe40007ffe0ff */
[----:B0-----:R-:W-:Y:S01]  /*1780*/  PRMT R18, R17, 0x7610, R18 ;  /* 0x0000761011127816 */ /* 0x001fe20000000012 */
[----:B------:R-:W-:Y:S01]  /*1790*/  VIADD R27, R8, 0x7 ;  /* 0x00000007081b7836 */ /* 0x000fe20000000000 */
[----:B----4-:R-:W-:Y:S01]  /*17a0*/  F2FP.F16.F32.PACK_AB R19, RZ, R24 ;  /* 0x00000018ff13723e */ /* 0x010fe200000000ff */
[----:B------:R-:W-:Y:S01]  /*17b0*/  IMAD.WIDE.U32 R24, R25, 0x2, R12 ;  /* 0x0000000219187825 */ /* 0x000fe200078e000c */
[----:B------:R-:W-:-:S03]  /*17c0*/  F2FP.F16.F32.PACK_AB R21, RZ, R11 ;  /* 0x0000000bff15723e */ /* 0x000fc600000000ff */
[C---:B------:R-:W-:Y:S01]  /*17d0*/  VIADD R11, R8.reuse, 0x4 ;  /* 0x00000004080b7836 */ /* 0x040fe20000000000 */
[----:B------:R-:W-:Y:S01]  /*17e0*/  STG.E.U16 desc[UR6][R24.64], R18 ;  /* 0x0000001218007986 */ /* 0x000fe2000c101506 */
[----:B------:R-:W-:Y:S02]  /*17f0*/  PRMT R28, R21, 0x7610, R28 ;  /* 0x00007610151c7816 */ /* 0x000fe4000000001c */
[----:B------:R-:W-:Y:S01]  /*1800*/  IMAD.WIDE.U32 R16, R11, 0x2, R12 ;  /* 0x000000020b107825 */ /* 0x000fe200078e000c */
[C---:B------:R-:W-:Y:S01]  /*1810*/  IADD3 R21, PT, PT, R8.reuse, 0x5, RZ ;  /* 0x0000000508157810 */ /* 0x040fe20007ffe0ff */
[----:B------:R0:W-:Y:S01]  /*1820*/  STG.E.U16 desc[UR6][R22.64], R19 ;  /* 0x0000001316007986 */ /* 0x0001e2000c101506 */
[----:B------:R-:W-:-:S03]  /*1830*/  IADD3 R11, PT, PT, R8, 0x6, RZ ;  /* 0x00000006080b7810 */ /* 0x000fc60007ffe0ff */
[----:B------:R1:W-:Y:S01]  /*1840*/  STG.E.U16 desc[UR6][R16.64], R28 ;  /* 0x0000001c10007986 */ /* 0x0003e2000c101506 */
[----:B0-----:R-:W-:Y:S02]  /*1850*/  IADD3 R19, PT, PT, R8, 0x8, RZ ;  /* 0x0000000808137810 */ /* 0x001fe40007ffe0ff */
[----:B------:R-:W-:Y:S01]  /*1860*/  F2FP.F16.F32.PACK_AB R23, RZ, R10 ;  /* 0x0000000aff17723e */ /* 0x000fe200000000ff */
[--C-:B------:R-:W-:Y:S01]  /*1870*/  IMAD.WIDE.U32 R10, R11, 0x2, R12.reuse ;  /* 0x000000020b0a7825 */ /* 0x100fe200078e000c */
[----:B------:R-:W-:Y:S02]  /*1880*/  F2FP.F16.F32.PACK_AB R26, RZ, R26 ;  /* 0x0000001aff1a723e */ /* 0x000fe400000000ff */
[----:B------:R-:W-:Y:S02]  /*1890*/  F2FP.F16.F32.PACK_AB R29, RZ, R29 ;  /* 0x0000001dff1d723e */ /* 0x000fe400000000ff */
[----:B------:R-:W-:Y:S01]  /*18a0*/  F2FP.F16.F32.PACK_AB R25, RZ, R20 ;  /* 0x00000014ff19723e */ /* 0x000fe200000000ff */
[----:B------:R-:W-:-:S04]  /*18b0*/  IMAD.WIDE.U32 R20, R21, 0x2, R12 ;  /* 0x0000000215147825 */ /* 0x000fc800078e000c */
[--C-:B-1----:R-:W-:Y:S01]  /*18c0*/  IMAD.WIDE.U32 R16, R27, 0x2, R12.reuse ;  /* 0x000000021b107825 */ /* 0x102fe200078e000c */
[----:B------:R3:W-:Y:S03]  /*18d0*/  STG.E.U16 desc[UR6][R20.64], R23 ;  /* 0x0000001714007986 */ /* 0x0007e6000c101506 */
[----:B------:R-:W-:Y:S01]  /*18e0*/  IMAD.WIDE.U32 R18, R19, 0x2, R12 ;  /* 0x0000000213127825 */ /* 0x000fe200078e000c */
[----:B------:R3:W-:Y:S04]  /*18f0*/  STG.E.U16 desc[UR6][R10.64], R26 ;  /* 0x0000001a0a007986 */ /* 0x0007e8000c101506 */
[----:B------:R3:W-:Y:S01]  /*1900*/  STG.E.U16 desc[UR6][R16.64], R29 ;  /* 0x0000001d10007986 */ /* 0x0007e2000c101506 */
[----:B------:R-:W-:-:S03]  /*1910*/  VIADD R8, R8, 0x10 ;  /* 0x0000001008087836 */ /* 0x000fc60000000000 */
[----:B------:R3:W-:Y:S01]  /*1920*/  STG.E.U16 desc[UR6][R18.64], R25 ;  /* 0x0000001912007986 */ /* 0x0007e2000c101506 */
[----:B------:R-:W-:Y:S05]  /*1930*/  @P1 BRA `(.L_x_19) ;  /* 0xfffffff800201947 */ /* 0x000fea000383ffff */
.L_x_18:
[----:B------:R-:W-:Y:S05]  /*1940*/  @!P0 EXIT ;  /* 0x000000000000894d */ /* 0x000fea0003800000 */
[----:B------:R-:W-:Y:S02]  /*1950*/  ISETP.GE.U32.AND P0, PT, R4, 0x8, PT ;  /* 0x000000080400780c */ /* 0x000fe40003f06070 */
[----:B------:R-:W-:-:S04]  /*1960*/  LOP3.LUT R24, R3, 0x7, RZ, 0xc0, !PT ;  /* 0x0000000703187812 */ /* 0x000fc800078ec0ff */
[----:B------:R-:W-:-:S07]  /*1970*/  ISETP.NE.AND P1, PT, R24, RZ, PT ;  /* 0x000000ff1800720c */ /* 0x000fce0003f25270 */
[----:B------:R-:W-:Y:S06]  /*1980*/  @!P0 BRA `(.L_x_20) ;  /* 0x0000000000f08947 */ /* 0x000fec0003800000 */
[----:B--2---:R-:W0:Y:S01]  /*1990*/  LDC.64 R8, c[0x0][0x388] ;  /* 0x0000e200ff087b82 */ /* 0x004e220000000a00 */
[----:B------:R-:W-:-:S04]  /*19a0*/  IMAD R7, R0, R3, R5 ;  /* 0x0000000300077224 */ /* 0x000fc800078e0205 */
[C---:B------:R-:W-:Y:S01]  /*19b0*/  VIADD R27, R7.reuse, 0x2 ;  /* 0x00000002071b7836 */ /* 0x040fe20000000000 */
[C---:B---3--:R-:W-:Y:S02]  /*19c0*/  IADD3 R17, PT, PT, R7.reuse, 0x1, RZ ;  /* 0x0000000107117810 */ /* 0x048fe40007ffe0ff */
[C---:B------:R-:W-:Y:S02]  /*19d0*/  IADD3 R21, PT, PT, R7.reuse, 0x3, RZ ;  /* 0x0000000307157810 */ /* 0x040fe40007ffe0ff */
[C---:B------:R-:W-:Y:S01]  /*19e0*/  IADD3 R15, PT, PT, R7.reuse, 0x4, RZ ;  /* 0x00000004070f7810 */ /* 0x040fe20007ffe0ff */
[C---:B------:R-:W-:Y:S02]  /*19f0*/  VIADD R13, R7.reuse, 0x5 ;  /* 0x00000005070d7836 */ /* 0x040fe40000000000 */
[----:B0-----:R-:W-:-:S04]  /*1a00*/  IMAD.WIDE.U32 R10, R7, 0x4, R8 ;  /* 0x00000004070a7825 */ /* 0x001fc800078e0008 */
[--C-:B------:R-:W-:Y:S01]  /*1a10*/  IMAD.WIDE.U32 R16, R17, 0x4, R8.reuse ;  /* 0x0000000411107825 */ /* 0x100fe200078e0008 */
[----:B------:R-:W2:Y:S01]  /*1a20*/  LDG.E.CONSTANT R22, desc[UR6][R10.64] ;  /* 0x000000060a167981 */ /* 0x000ea2000c1e9900 */
[----:B------:R-:W-:Y:S02]  /*1a30*/  IADD3 R19, PT, PT, R7, 0x6, RZ ;  /* 0x0000000607137810 */ /* 0x000fe40007ffe0ff */
[--C-:B------:R-:W-:Y:S01]  /*1a40*/  IMAD.WIDE.U32 R26, R27, 0x4, R8.reuse ;  /* 0x000000041b1a7825 */ /* 0x100fe200078e0008 */
[----:B------:R0:W3:Y:S01]  /*1a50*/  LDG.E.CONSTANT R23, desc[UR6][R16.64] ;  /* 0x0000000610177981 */ /* 0x0000e2000c1e9900 */
[----:B------:R-:W-:Y:S02]  /*1a60*/  IADD3 R7, PT, PT, R7, 0x7, RZ ;  /* 0x0000000707077810 */ /* 0x000fe40007ffe0ff */
[--C-:B------:R-:W-:Y:S02]  /*1a70*/  IMAD.WIDE.U32 R20, R21, 0x4, R8.reuse ;  /* 0x0000000415147825 */ /* 0x100fe400078e0008 */
[----:B------:R1:W4:Y:S02]  /*1a80*/  LDG.E.CONSTANT R26, desc[UR6][R26.64] ;  /* 0x000000061a1a7981 */ /* 0x000324000c1e9900 */
[----:B------:R-:W-:-:S02]  /*1a90*/  IMAD.WIDE.U32 R14, R15, 0x4, R8 ;  /* 0x000000040f0e7825 */ /* 0x000fc400078e0008 */
[----:B------:R-:W5:Y:S01]  /*1aa0*/  LDG.E.CONSTANT R4, desc[UR6][R20.64] ;  /* 0x0000000614047981 */ /* 0x000f62000c1e9900 */
[----:B0-----:R-:W0:Y:S01]  /*1ab0*/  LDC.64 R16, c[0x0][0x390] ;  /* 0x0000e400ff107b82 */ /* 0x001e220000000a00 */
[----:B------:R-:W-:-:S04]  /*1ac0*/  IMAD.WIDE.U32 R12, R13, 0x4, R8 ;  /* 0x000000040d0c7825 */ /* 0x000fc800078e0008 */
[--C-:B------:R-:W-:Y:S01]  /*1ad0*/  IMAD.WIDE.U32 R10, R19, 0x4, R8.reuse ;  /* 0x00000004130a7825 */ /* 0x100fe200078e0008 */
[----:B------:R-:W5:Y:S03]  /*1ae0*/  LDG.E.CONSTANT R18, desc[UR6][R12.64] ;  /* 0x000000060c127981 */ /* 0x000f66000c1e9900 */
[----:B------:R-:W-:Y:S01]  /*1af0*/  IMAD.WIDE.U32 R8, R7, 0x4, R8 ;  /* 0x0000000407087825 */ /* 0x000fe200078e0008 */
[----:B------:R-:W5:Y:S04]  /*1b00*/  LDG.E.CONSTANT R19, desc[UR6][R10.64] ;  /* 0x000000060a137981 */ /* 0x000f68000c1e9900 */
[----:B------:R0:W5:Y:S04]  /*1b10*/  LDG.E.CONSTANT R7, desc[UR6][R14.64] ;  /* 0x000000060e077981 */ /* 0x000168000c1e9900 */
[----:B------:R2:W5:Y:S01]  /*1b20*/  LDG.E.CONSTANT R25, desc[UR6][R8.64] ;  /* 0x0000000608197981 */ /* 0x000562000c1e9900 */
[----:B-1----:R-:W-:-:S05]  /*1b30*/  IMAD.IADD R27, R6, 0x1, R5 ;  /* 0x00000001061b7824 */ /* 0x002fca00078e0205 */
[C---:B------:R-:W-:Y:S01]  /*1b40*/  IADD3 R29, PT, PT, R27.reuse, 0x1, RZ ;  /* 0x000000011b1d7810 */ /* 0x040fe20007ffe0ff */
[----:B0-----:R-:W-:-:S04]  /*1b50*/  IMAD.WIDE.U32 R14, R27, 0x2, R16 ;  /* 0x000000021b0e7825 */ /* 0x001fc800078e0010 */
[----:B------:R-:W-:Y:S01]  /*1b60*/  IMAD.WIDE.U32 R20, R29, 0x2, R16 ;  /* 0x000000021d147825 */ /* 0x000fe200078e0010 */
[----:B------:R-:W-:-:S03]  /*1b70*/  IADD3 R13, PT, PT, R27, 0x5, RZ ;  /* 0x000000051b0d7810 */ /* 0x000fc60007ffe0ff */
[----:B------:R-:W-:Y:S02]  /*1b80*/  VIADD R29, R27, 0x6 ;  /* 0x000000061b1d7836 */ /* 0x000fe40000000000 */
[----:B------:R-:W-:Y:S01]  /*1b90*/  IMAD.WIDE.U32 R12, R13, 0x2, R16 ;  /* 0x000000020d0c7825 */ /* 0x000fe200078e0010 */
[----:B------:R-:W-:Y:S02]  /*1ba0*/  IADD3 R5, PT, PT, R5, 0x8, RZ ;  /* 0x0000000805057810 */ /* 0x000fe40007ffe0ff */
[----:B--2---:R-:W-:-:S04]  /*1bb0*/  F2FP.F16.F32.PACK_AB R9, RZ, R22 ;  /* 0x00000016ff09723e */ /* 0x004fc800000000ff */
[----:B------:R-:W-:Y:S02]  /*1bc0*/  PRMT R28, R9, 0x7610, R28 ;  /* 0x00007610091c7816 */ /* 0x000fe4000000001c */
[----:B---3--:R-:W-:Y:S02]  /*1bd0*/  F2FP.F16.F32.PACK_AB R11, RZ, R23 ;  /* 0x00000017ff0b723e */ /* 0x008fe400000000ff */
[C---:B------:R-:W-:Y:S01]  /*1be0*/  IADD3 R22, PT, PT, R27.reuse, 0x2, RZ ;  /* 0x000000021b167810 */ /* 0x040fe20007ffe0ff */
[----:B------:R-:W-:Y:S01]  /*1bf0*/  STG.E.U16 desc[UR6][R14.64], R28 ;  /* 0x0000001c0e007986 */ /* 0x000fe2000c101506 */
[----:B------:R-:W-:-:S03]  /*1c00*/  VIADD R9, R27, 0x3 ;  /* 0x000000031b097836 */ /* 0x000fc60000000000 */
[----:B------:R0:W-:Y:S01]  /*1c10*/  STG.E.U16 desc[UR6][R20.64], R11 ;  /* 0x0000000b14007986 */ /* 0x0001e2000c101506 */
[----:B----4-:R-:W-:Y:S01]  /*1c20*/  F2FP.F16.F32.PACK_AB R26, RZ, R26 ;  /* 0x0000001aff1a723e */ /* 0x010fe200000000ff */
[----:B------:R-:W-:Y:S01]  /*1c30*/  IMAD.WIDE.U32 R22, R22, 0x2, R16 ;  /* 0x0000000216167825 */ /* 0x000fe200078e0010 */
[----:B-----5:R-:W-:-:S03]  /*1c40*/  F2FP.F16.F32.PACK_AB R4, RZ, R4 ;  /* 0x00000004ff04723e */ /* 0x020fc600000000ff */
[--C-:B------:R-:W-:Y:S01]  /*1c50*/  IMAD.WIDE.U32 R8, R9, 0x2, R16.reuse ;  /* 0x0000000209087825 */ /* 0x100fe200078e0010 */
[C---:B0-----:R-:W-:Y:S02]  /*1c60*/  IADD3 R11, PT, PT, R27.reuse, 0x4, RZ ;  /* 0x000000041b0b7810 */ /* 0x041fe40007ffe0ff */
[----:B------:R-:W-:Y:S02]  /*1c70*/  IADD3 R27, PT, PT, R27, 0x7, RZ ;  /* 0x000000071b1b7810 */ /* 0x000fe40007ffe0ff */
[----:B------:R-:W-:Y:S01]  /*1c80*/  F2FP.F16.F32.PACK_AB R7, RZ, R7 ;  /* 0x00000007ff07723e */ /* 0x000fe200000000ff */
[--C-:B------:R-:W-:Y:S01]  /*1c90*/  IMAD.WIDE.U32 R10, R11, 0x2, R16.reuse ;  /* 0x000000020b0a7825 */ /* 0x100fe200078e0010 */
[----:B------:R-:W-:Y:S01]  /*1ca0*/  F2FP.F16.F32.PACK_AB R18, RZ, R18 ;  /* 0x00000012ff12723e */ /* 0x000fe200000000ff */
[----:B------:R0:W-:Y:S01]  /*1cb0*/  STG.E.U16 desc[UR6][R22.64], R26 ;  /* 0x0000001a16007986 */ /* 0x0001e2000c101506 */
[----:B------:R-:W-:Y:S01]  /*1cc0*/  F2FP.F16.F32.PACK_AB R19, RZ, R19 ;  /* 0x00000013ff13723e */ /* 0x000fe200000000ff */
[--C-:B------:R-:W-:Y:S01]  /*1cd0*/  IMAD.WIDE.U32 R14, R29, 0x2, R16.reuse ;  /* 0x000000021d0e7825 */ /* 0x100fe200078e0010 */
[----:B------:R-:W-:Y:S01]  /*1ce0*/  F2FP.F16.F32.PACK_AB R25, RZ, R25 ;  /* 0x00000019ff19723e */ /* 0x000fe200000000ff */
[----:B------:R0:W-:Y:S02]  /*1cf0*/  STG.E.U16 desc[UR6][R8.64], R4 ;  /* 0x0000000408007986 */ /* 0x0001e4000c101506 */
[----:B------:R-:W-:-:S02]  /*1d00*/  IMAD.WIDE.U32 R16, R27, 0x2, R16 ;  /* 0x000000021b107825 */ /* 0x000fc400078e0010 */
[----:B------:R0:W-:Y:S04]  /*1d10*/  STG.E.U16 desc[UR6][R10.64], R7 ;  /* 0x000000070a007986 */ /* 0x0001e8000c101506 */
[----:B------:R0:W-:Y:S04]  /*1d20*/  STG.E.U16 desc[UR6][R12.64], R18 ;  /* 0x000000120c007986 */ /* 0x0001e8000c101506 */
[----:B------:R0:W-:Y:S04]  /*1d30*/  STG.E.U16 desc[UR6][R14.64], R19 ;  /* 0x000000130e007986 */ /* 0x0001e8000c101506 */
[----:B------:R0:W-:Y:S02]  /*1d40*/  STG.E.U16 desc[UR6][R16.64], R25 ;  /* 0x0000001910007986 */ /* 0x0001e4000c101506 */
.L_x_20:
[----:B------:R-:W-:Y:S05]  /*1d50*/  @!P1 EXIT ;  /* 0x000000000000994d */ /* 0x000fea0003800000 */
[----:B------:R-:W-:Y:S02]  /*1d60*/  ISETP.GE.U32.AND P0, PT, R24, 0x4, PT ;  /* 0x000000041800780c */ /* 0x000fe40003f06070 */
[----:B0-----:R-:W-:-:S04]  /*1d70*/  LOP3.LUT R4, R3, 0x3, RZ, 0xc0, !PT ;  /* 0x0000000303047812 */ /* 0x001fc800078ec0ff */
[----:B------:R-:W-:-:S07]  /*1d80*/  ISETP.NE.AND P1, PT, R4, RZ, PT ;  /* 0x000000ff0400720c */ /* 0x000fce0003f25270 */
[----:B------:R-:W-:Y:S06]  /*1d90*/  @!P0 BRA `(.L_x_21) ;  /* 0x00000000007c8947 */ /* 0x000fec0003800000 */
[----:B--2---:R-:W0:Y:S01]  /*1da0*/  LDC.64 R8, c[0x0][0x388] ;  /* 0x0000e200ff087b82 */ /* 0x004e220000000a00 */
[----:B------:R-:W-:-:S04]  /*1db0*/  IMAD R15, R0, R3, R5 ;  /* 0x00000003000f7224 */ /* 0x000fc800078e0205 */
[C---:B---3--:R-:W-:Y:S01]  /*1dc0*/  VIADD R17, R15.reuse, 0x1 ;  /* 0x000000010f117836 */ /* 0x048fe20000000000 */
[C---:B------:R-:W-:Y:S02]  /*1dd0*/  IADD3 R19, PT, PT, R15.reuse, 0x2, RZ ;  /* 0x000000020f137810 */ /* 0x040fe40007ffe0ff */
[C---:B------:R-:W-:Y:S01]  /*1de0*/  IADD3 R21, PT, PT, R15.reuse, 0x3, RZ ;  /* 0x000000030f157810 */ /* 0x040fe20007ffe0ff */
[----:B0-----:R-:W-:-:S04]  /*1df0*/  IMAD.WIDE.U32 R14, R15, 0x4, R8 ;  /* 0x000000040f0e7825 */ /* 0x001fc800078e0008 */
[--C-:B------:R-:W-:Y:S02]  /*1e00*/  IMAD.WIDE.U32 R16, R17, 0x4, R8.reuse ;  /* 0x0000000411107825 */ /* 0x100fe400078e0008 */
[----:B------:R-:W2:Y:S02]  /*1e10*/  LDG.E.CONSTANT R14, desc[UR6][R14.64] ;  /* 0x000000060e0e7981 */ /* 0x000ea4000c1e9900 */
[--C-:B------:R-:W-:Y:S02]  /*1e20*/  IMAD.WIDE.U32 R18, R19, 0x4, R8.reuse ;  /* 0x0000000413127825 */ /* 0x100fe400078e0008 */
[----:B------:R-:W3:Y:S02]  /*1e30*/  LDG.E.CONSTANT R16, desc[UR6][R16.64] ;  /* 0x0000000610107981 */ /* 0x000ee4000c1e9900 */
[----:B------:R-:W-:Y:S02]  /*1e40*/  IMAD.WIDE.U32 R20, R21, 0x4, R8 ;  /* 0x0000000415147825 */ /* 0x000fe400078e0008 */
[----:B------:R-:W4:Y:S01]  /*1e50*/  LDG.E.CONSTANT R18, desc[UR6][R18.64] ;  /* 0x0000000612127981 */ /* 0x000f22000c1e9900 */
[----:B------:R-:W0:Y:S03]  /*1e60*/  LDC.64 R8, c[0x0][0x390] ;  /* 0x0000e400ff087b82 */ /* 0x000e260000000a00 */
[----:B------:R-:W5:Y:S01]  /*1e70*/  LDG.E.CONSTANT R20, desc[UR6][R20.64] ;  /* 0x0000000614147981 */ /* 0x000f62000c1e9900 */
[----:B------:R-:W-:-:S05]  /*1e80*/  IMAD.IADD R7, R6, 0x1, R5 ;  /* 0x0000000106077824 */ /* 0x000fca00078e0205 */
[C---:B------:R-:W-:Y:S02]  /*1e90*/  IADD3 R11, PT, PT, R7.reuse, 0x1, RZ ;  /* 0x00000001070b7810 */ /* 0x040fe40007ffe0ff */
[C---:B------:R-:W-:Y:S01]  /*1ea0*/  IADD3 R13, PT, PT, R7.reuse, 0x2, RZ ;  /* 0x00000002070d7810 */ /* 0x040fe20007ffe0ff */
[C---:B------:R-:W-:Y:S02]  /*1eb0*/  VIADD R23, R7.reuse, 0x3 ;  /* 0x0000000307177836 */ /* 0x040fe40000000000 */
[----:B0-----:R-:W-:-:S04]  /*1ec0*/  IMAD.WIDE.U32 R6, R7, 0x2, R8 ;  /* 0x0000000207067825 */ /* 0x001fc800078e0008 */
[----:B------:R-:W-:-:S04]  /*1ed0*/  IMAD.WIDE.U32 R10, R11, 0x2, R8 ;  /* 0x000000020b0a7825 */ /* 0x000fc800078e0008 */
[----:B------:R-:W-:-:S04]  /*1ee0*/  IMAD.WIDE.U32 R12, R13, 0x2, R8 ;  /* 0x000000020d0c7825 */ /* 0x000fc800078e0008 */
[----:B------:R-:W-:Y:S01]  /*1ef0*/  IMAD.WIDE.U32 R8, R23, 0x2, R8 ;  /* 0x0000000217087825 */ /* 0x000fe200078e0008 */
[----:B------:R-:W-:Y:S02]  /*1f00*/  IADD3 R5, PT, PT, R5, 0x4, RZ ;  /* 0x0000000405057810 */ /* 0x000fe40007ffe0ff */
[----:B--2---:R-:W-:Y:S02]  /*1f10*/  F2FP.F16.F32.PACK_AB R14, RZ, R14 ;  /* 0x0000000eff0e723e */ /* 0x004fe400000000ff */
[----:B---3--:R-:W-:-:S03]  /*1f20*/  F2FP.F16.F32.PACK_AB R16, RZ, R16 ;  /* 0x00000010ff10723e */ /* 0x008fc600000000ff */
[----:B------:R0:W-:Y:S01]  /*1f30*/  STG.E.U16 desc[UR6][R6.64], R14 ;  /* 0x0000000e06007986 */ /* 0x0001e2000c101506 */
[----:B----4-:R-:W-:-:S03]  /*1f40*/  F2FP.F16.F32.PACK_AB R18, RZ, R18 ;  /* 0x00000012ff12723e */ /* 0x010fc600000000ff */
[----:B------:R0:W-:Y:S01]  /*1f50*/  STG.E.U16 desc[UR6][R10.64], R16 ;  /* 0x000000100a007986 */ /* 0x0001e2000c101506 */
[----:B-----5:R-:W-:-:S03]  /*1f60*/  F2FP.F16.F32.PACK_AB R20, RZ, R20 ;  /* 0x00000014ff14723e */ /* 0x020fc600000000ff */
[----:B------:R0:W-:Y:S04]  /*1f70*/  STG.E.U16 desc[UR6][R12.64], R18 ;  /* 0x000000120c007986 */ /* 0x0001e8000c101506 */
[----:B------:R0:W-:Y:S02]  /*1f80*/  STG.E.U16 desc[UR6][R8.64], R20 ;  /* 0x0000001408007986 */ /* 0x0001e4000c101506 */
.L_x_21:
[----:B------:R-:W-:Y:S05]  /*1f90*/  @!P1 EXIT ;  /* 0x000000000000994d */ /* 0x000fea0003800000 */
[----:B0-----:R-:W0:Y:S01]  /*1fa0*/  LDC.64 R6, c[0x0][0x390] ;  /* 0x0000e400ff067b82 */ /* 0x001e220000000a00 */
[--C-:B------:R-:W-:Y:S01]  /*1fb0*/  IMAD R13, R0, R3, R5.reuse ;  /* 0x00000003000d7224 */ /* 0x100fe200078e0205 */
[----:B---3--:R-:W-:Y:S02]  /*1fc0*/  IADD3 R11, PT, PT, R2, UR4, R5 ;  /* 0x00000004020b7c10 */ /* 0x008fe4000fffe005 */
[----:B------:R-:W-:-:S04]  /*1fd0*/  IADD3 R0, PT, PT, -R4, RZ, RZ ;  /* 0x000000ff04007210 */ /* 0x000fc80007ffe1ff */
[----:B--2---:R-:W1:Y:S03]  /*1fe0*/  LDC.64 R8, c[0x0][0x388] ;  /* 0x0000e200ff087b82 */ /* 0x004e660000000a00 */
.L_x_22:
[----:B-12---:R-:W-:-:S06]  /*1ff0*/  IMAD.WIDE.U32 R2, R13, 0x4, R8 ;  /* 0x000000040d027825 */ /* 0x006fcc00078e0008 */
[----:B------:R-:W2:Y:S01]  /*2000*/  LDG.E.CONSTANT R2, desc[UR6][R2.64] ;  /* 0x0000000602027981 */ /* 0x000ea2000c1e9900 */
[----:B------:R-:W-:Y:S01]  /*2010*/  VIADD R0, R0, 0x1 ;  /* 0x0000000100007836 */ /* 0x000fe20000000000 */
[----:B------:R-:W-:Y:S01]  /*2020*/  IADD3 R13, PT, PT, R13, 0x1, RZ ;  /* 0x000000010d0d7810 */ /* 0x000fe20007ffe0ff */
[C---:B0-----:R-:W-:Y:S01]  /*2030*/  IMAD.WIDE.U32 R4, R11.reuse, 0x2, R6 ;  /* 0x000000020b047825 */ /* 0x041fe200078e0006 */
[----:B------:R-:W-:Y:S02]  /*2040*/  IADD3 R11, PT, PT, R11, 0x1, RZ ;  /* 0x000000010b0b7810 */ /* 0x000fe40007ffe0ff */
[----:B------:R-:W-:Y:S02]  /*2050*/  ISETP.NE.AND P0, PT, R0, RZ, PT ;  /* 0x000000ff0000720c */ /* 0x000fe40003f05270 */
[----:B--2---:R-:W-:-:S05]  /*2060*/  F2FP.F16.F32.PACK_AB R3, RZ, R2 ;  /* 0x00000002ff03723e */ /* 0x004fca00000000ff */
[----:B------:R2:W-:Y:S06]  /*2070*/  STG.E.U16 desc[UR6][R4.64], R3 ;  /* 0x0000000304007986 */ /* 0x0005ec000c101506 */
[----:B------:R-:W-:Y:S05]  /*2080*/  @P0 BRA `(.L_x_22) ;  /* 0xfffffffc00d80947 */ /* 0x000fea000383ffff */
[----:B------:R-:W-:Y:S05]  /*2090*/  EXIT ;  /* 0x000000000000794d */ /* 0x000fea0003800000 */
.L_x_23:
        /* <DEDUP_REMOVED lines=14> */
.L_x_49:


//--------------------- .text._Z34concatenate_encodings_kernel_floatPKfS0_Pfjjj --------------------------
	.section	.text._Z34concatenate_encodings_kernel_floatPKfS0_Pfjjj,"ax",@progbits
	.align	128
        .global         _Z34concatenate_encodings_kernel_floatPKfS0_Pfjjj
        .type           _Z34concatenate_encodings_kernel_floatPKfS0_Pfjjj,@function
        .size           _Z34concatenate_encodings_kernel_floatPKfS0_Pfjjj,(.L_x_50 - _Z34concatenate_encodings_kernel_floatPKfS0_Pfjjj)
        .other          _Z34concatenate_encodings_kernel_floatPKfS0_Pfjjj,@"STO_CUDA_ENTRY STV_DEFAULT"
_Z34concatenate_encodings_kernel_floatPKfS0_Pfjjj:
.text._Z34concatenate_encodings_kernel_floatPKfS0_Pfjjj:
        /* <DEDUP_REMOVED lines=17> */
[----:B------:R-:W0:Y:S01]  /*0110*/  LDCU UR4, c[0x0][0x3a0] ;  /* 0x00007400ff0477ac */ /* 0x000e220008000800 */
[----:B------:R-:W1:Y:S01]  /*0120*/  LDC.64 R10, c[0x0][0x390] ;  /* 0x0000e400ff0a7b82 */ /* 0x000e620000000a00 */
[----:B------:R-:W-:Y:S01]  /*0130*/  LOP3.LUT R3, R7, 0xfffffff0, RZ, 0xc0, !PT ;  /* 0xfffffff007037812 */ /* 0x000fe200078ec0ff */
[----:B------:R-:W-:-:S03]  /*0140*/  IMAD R4, R0, R7, 0x7 ;  /* 0x0000000700047424 */ /* 0x000fc600078e0207 */
[----:B------:R-:W-:-:S03]  /*0150*/  IADD3 R6, PT, PT, -R3, RZ, RZ ;  /* 0x000000ff03067210 */ /* 0x000fc60007ffe1ff */
[----:B------:R-:W2:Y:S01]  /*0160*/  LDC.64 R12, c[0x0][0x380] ;  /* 0x0000e000ff0c7b82 */ /* 0x000ea20000000a00 */
[----:B0-----:R-:W-:-:S05]  /*0170*/  IADD3 R5, PT, PT, R7, UR4, RZ ;  /* 0x0000000407057c10 */ /* 0x001fca000fffe0ff */
[----:B------:R-:W-:-:S07]  /*0180*/  IMAD R5, R0, R5, 0x7 ;  /* 0x0000000700057424 */ /* 0x000fce00078e0205 */
.L_x_26:
[C---:B0-----:R-:W-:Y:S02]  /*0190*/  IADD3 R9, PT, PT, R4.reuse, -0x7, RZ ;  /* 0xfffffff904097810 */ /* 0x041fe40007ffe0ff */
[----:B------:R-:W-:-:S03]  /*01a0*/  IADD3 R15, PT, PT, R4, -0x6, RZ ;  /* 0xfffffffa040f7810 */ /* 0x000fc60007ffe0ff */
[----:B--2---:R-:W-:-:S04]  /*01b0*/  IMAD.WIDE.U32 R8, R9, 0x4, R12 ;  /* 0x0000000409087825 */ /* 0x004fc800078e000c */
[----:B------:R-:W-:Y:S02]  /*01c0*/  IMAD.WIDE.U32 R14, R15, 0x4, R12 ;  /* 0x000000040f0e7825 */ /* 0x000fe400078e000c */
[----:B------:R-:W2:Y:S01]  /*01d0*/  LDG.E.CONSTANT R8, desc[UR6][R8.64] ;  /* 0x0000000608087981 */ /* 0x000ea2000c1e9900 */
[----:B------:R-:W-:-:S03]  /*01e0*/  IADD3 R17, PT, PT, R4, -0x5, RZ ;  /* 0xfffffffb04117810 */ /* 0x000fc60007ffe0ff */
[----:B------:R0:W3:Y:S02]  /*01f0*/  LDG.E.CONSTANT R7, desc[UR6][R14.64] ;  /* 0x000000060e077981 */ /* 0x0000e4000c1e9900 */
[----:B------:R-:W-:-:S05]  /*0200*/  IMAD.WIDE.U32 R16, R17, 0x4, R12 ;  /* 0x0000000411107825 */ /* 0x000fca00078e000c */
[----:B------:R4:W5:Y:S01]  /*0210*/  LDG.E.CONSTANT R28, desc[UR6][R16.64] ;  /* 0x00000006101c7981 */ /* 0x000962000c1e9900 */
[C---:B------:R-:W-:Y:S02]  /*0220*/  IADD3 R21, PT, PT, R4.reuse, -0x4, RZ ;  /* 0xfffffffc04157810 */ /* 0x040fe40007ffe0ff */
[----:B------:R-:W-:-:S03]  /*0230*/  IADD3 R25, PT, PT, R4, -0x3, RZ ;  /* 0xfffffffd04197810 */ /* 0x000fc60007ffe0ff */
[----:B------:R-:W-:Y:S01]  /*0240*/  IMAD.WIDE.U32 R20, R21, 0x4, R12 ;  /* 0x0000000415147825 */ /* 0x000fe200078e000c */
[----:B------:R-:W-:-:S04]  /*0250*/  IADD3 R23, PT, PT, R4, -0x2, RZ ;  /* 0xfffffffe04177810 */ /* 0x000fc80007ffe0ff */
[----:B------:R1:W5:Y:S01]  /*0260*/  LDG.E.CONSTANT R27, desc[UR6][R20.64] ;  /* 0x00000006141b7981 */ /* 0x000362000c1e9900 */
[----:B------:R-:W-:Y:S01]  /*0270*/  IADD3 R22, PT, PT, R4, -0x1, RZ ;  /* 0xffffffff04167810 */ /* 0x000fe20007ffe0ff */
[----:B------:R-:W-:Y:S01]  /*0280*/  IMAD.WIDE.U32 R24, R25, 0x4, R12 ;  /* 0x0000000419187825 */ /* 0x000fe200078e000c */
[----:B0-----:R-:W-:-:S03]  /*0290*/  IADD3 R15, PT, PT, R5, -0x7, RZ ;  /* 0xfffffff9050f7810 */ /* 0x001fc60007ffe0ff */
[--C-:B----4-:R-:W-:Y:S01]  /*02a0*/  IMAD.WIDE.U32 R16, R23, 0x4, R12.reuse ;  /* 0x0000000417107825 */ /* 0x110fe200078e000c */
[----:B------:R-:W4:Y:S03]  /*02b0*/  LDG.E.CONSTANT R29, desc[UR6][R24.64] ;  /* 0x00000006181d7981 */ /* 0x000f26000c1e9900 */
[--C-:B------:R-:W-:Y:S01]  /*02c0*/  IMAD.WIDE.U32 R22, R22, 0x4, R12.reuse ;  /* 0x0000000416167825 */ /* 0x100fe200078e000c */
[C---:B-1----:R-:W-:Y:S01]  /*02d0*/  IADD3 R20, PT, PT, R4.reuse, 0x1, RZ ;  /* 0x0000000104147810 */ /* 0x042fe20007ffe0ff */
[----:B------:R0:W4:Y:S02]  /*02e0*/  LDG.E.CONSTANT R26, desc[UR6][R16.64] ;  /* 0x00000006101a7981 */ /* 0x000124000c1e9900 */
[----:B------:R-:W-:Y:S01]  /*02f0*/  IMAD.WIDE.U32 R18, R4, 0x4, R12 ;  /* 0x0000000404127825 */ /* 0x000fe200078e000c */
[----:B------:R-:W-:Y:S01]  /*0300*/  IADD3 R21, PT, PT, R5, -0x6, RZ ;  /* 0xfffffffa05157810 */ /* 0x000fe20007ffe0ff */
[----:B------:R-:W4:Y:S02]  /*0310*/  LDG.E.CONSTANT R25, desc[UR6][R22.64] ;  /* 0x0000000616197981 */ /* 0x000f24000c1e9900 */
[----:B------:R-:W-:-:S02]  /*0320*/  IMAD.WIDE.U32 R14, R15, 0x4, R10 ;  /* 0x000000040f0e7825 */ /* 0x000fc400078e000a */
[----:B------:R1:W4:Y:S02]  /*0330*/  LDG.E.CONSTANT R9, desc[UR6][R18.64] ;  /* 0x0000000612097981 */ /* 0x000324000c1e9900 */
[----:B0-----:R-:W-:Y:S01]  /*0340*/  IMAD.WIDE.U32 R16, R20, 0x4, R12 ;  /* 0x0000000414107825 */ /* 0x001fe200078e000c */
[----:B------:R-:W-:-:S03]  /*0350*/  IADD3 R20, PT, PT, R5, -0x5, RZ ;  /* 0xfffffffb05147810 */ /* 0x000fc60007ffe0ff */
[C---:B------:R-:W-:Y:S01]  /*0360*/  VIADD R24, R4.reuse, 0x3 ;  /* 0x0000000304187836 */ /* 0x040fe20000000000 */
[----:B-1----:R-:W-:-:S05]  /*0370*/  IADD3 R19, PT, PT, R4, 0x2, RZ ;  /* 0x0000000204137810 */ /* 0x002fca0007ffe0ff */
[----:B------:R-:W-:-:S04]  /*0380*/  IMAD.WIDE.U32 R18, R19, 0x4, R12 ;  /* 0x0000000413127825 */ /* 0x000fc800078e000c */
[--C-:B------:R-:W-:Y:S01]  /*0390*/  IMAD.WIDE.U32 R22, R20, 0x4, R10.reuse ;  /* 0x0000000414167825 */ /* 0x100fe200078e000a */
[----:B--2---:R0:W-:Y:S03]  /*03a0*/  STG.E desc[UR6][R14.64], R8 ;  /* 0x000000080e007986 */ /* 0x0041e6000c101906 */
[----:B0-----:R-:W-:Y:S02]  /*03b0*/  IMAD.WIDE.U32 R14, R21, 0x4, R10 ;  /* 0x00000004150e7825 */ /* 0x001fe400078e000a */
[----:B------:R0:W2:Y:S01]  /*03c0*/  LDG.E.CONSTANT R21, desc[UR6][R16.64] ;  /* 0x0000000610157981 */ /* 0x0000a2000c1e9900 */
[----:B------:R-:W-:-:S03]  /*03d0*/  IADD3 R8, PT, PT, R4, 0x4, RZ ;  /* 0x0000000404087810 */ /* 0x000fc60007ffe0ff */
[----:B---3--:R1:W-:Y:S01]  /*03e0*/  STG.E desc[UR6][R14.64], R7 ;  /* 0x000000070e007986 */ /* 0x0083e2000c101906 */
[----:B0-----:R-:W-:-:S03]  /*03f0*/  IMAD.WIDE.U32 R16, R24, 0x4, R12 ;  /* 0x0000000418107825 */ /* 0x001fc600078e000c */
[----:B------:R0:W3:Y:S01]  /*0400*/  LDG.E.CONSTANT R24, desc[UR6][R18.64] ;  /* 0x0000000612187981 */ /* 0x0000e2000c1e9900 */
[----:B-1----:R-:W-:-:S03]  /*0410*/  IADD3 R15, PT, PT, R4, 0x5, RZ ;  /* 0x00000005040f7810 */ /* 0x002fc60007ffe0ff */
[----:B------:R1:W3:Y:S02]  /*0420*/  LDG.E.CONSTANT R20, desc[UR6][R16.64] ;  /* 0x0000000610147981 */ /* 0x0002e4000c1e9900 */
[--C-:B------:R-:W-:Y:S02]  /*0430*/  IMAD.WIDE.U32 R14, R15, 0x4, R12.reuse ;  /* 0x000000040f0e7825 */ /* 0x100fe400078e000c */
[----:B-----5:R5:W-:Y:S02]  /*0440*/  STG.E desc[UR6][R22.64], R28 ;  /* 0x0000001c16007986 */ /* 0x020be4000c101906 */
[--C-:B0-----:R-:W-:Y:S02]  /*0450*/  IMAD.WIDE.U32 R18, R8, 0x4, R12.reuse ;  /* 0x0000000408127825 */ /* 0x101fe400078e000c */
[----:B------:R0:W3:Y:S01]  /*0460*/  LDG.E.CONSTANT R7, desc[UR6][R14.64] ;  /* 0x000000060e077981 */ /* 0x0000e2000c1e9900 */
[C---:B-1----:R-:W-:Y:S02]  /*0470*/  IADD3 R17, PT, PT, R4.reuse, 0x6, RZ ;  /* 0x0000000604117810 */ /* 0x042fe40007ffe0ff */
[C---:B------:R-:W-:Y:S01]  /*0480*/  IADD3 R16, PT, PT, R4.reuse, 0x7, RZ ;  /* 0x0000000704107810 */ /* 0x040fe20007ffe0ff */
[----:B------:R1:W3:Y:S01]  /*0490*/  LDG.E.CONSTANT R8, desc[UR6][R18.64] ;  /* 0x0000000612087981 */ /* 0x0002e2000c1e9900 */
[----:B-----5:R-:W-:Y:S01]  /*04a0*/  IADD3 R23, PT, PT, R4, 0x8, RZ ;  /* 0x0000000804177810 */ /* 0x020fe20007ffe0ff */
[----:B0-----:R-:W-:-:S04]  /*04b0*/  IMAD.WIDE.U32 R14, R17, 0x4, R12 ;  /* 0x00000004110e7825 */ /* 0x001fc800078e000c */
[--C-:B------:R-:W-:Y:S01]  /*04c0*/  IMAD.WIDE.U32 R16, R16, 0x4, R12.reuse ;  /* 0x0000000410107825 */ /* 0x100fe200078e000c */
[----:B------:R-:W5:Y:S03]  /*04d0*/  LDG.E.CONSTANT R28, desc[UR6][R14.64] ;  /* 0x000000060e1c7981 */ /* 0x000f66000c1e9900 */
[----:B-1----:R-:W-:Y:S02]  /*04e0*/  IMAD.WIDE.U32 R18, R23, 0x4, R12 ;  /* 0x0000000417127825 */ /* 0x002fe400078e000c */
[----:B------:R-:W5:Y:S04]  /*04f0*/  LDG.E.CONSTANT R16, desc[UR6][R16.64] ;  /* 0x0000000610107981 */ /* 0x000f68000c1e9900 */
[----:B------:R0:W5:Y:S01]  /*0500*/  LDG.E.CONSTANT R17, desc[UR6][R18.64] ;  /* 0x0000000612117981 */ /* 0x000162000c1e9900 */
[----:B------:R-:W-:-:S05]  /*0510*/  IADD3 R23, PT, PT, R5, -0x4, RZ ;  /* 0xfffffffc05177810 */ /* 0x000fca0007ffe0ff */
[----:B------:R-:W-:Y:S01]  /*0520*/  IMAD.WIDE.U32 R22, R23, 0x4, R10 ;  /* 0x0000000417167825 */ /* 0x000fe200078e000a */
[----:B0-----:R-:W-:-:S04]  /*0530*/  IADD3 R19, PT, PT, R5, -0x3, RZ ;  /* 0xfffffffd05137810 */ /* 0x001fc80007ffe0ff */
[----:B------:R0:W-:Y:S01]  /*0540*/  STG.E desc[UR6][R22.64], R27 ;  /* 0x0000001b16007986 */ /* 0x0001e2000c101906 */
[----:B------:R-:W-:Y:S01]  /*0550*/  IADD3 R15, PT, PT, R5, -0x1, RZ ;  /* 0xffffffff050f7810 */ /* 0x000fe20007ffe0ff */
[----:B0-----:R-:W-:Y:S01]  /*0560*/  IMAD.WIDE.U32 R22, R19, 0x4, R10 ;  /* 0x0000000413167825 */ /* 0x001fe200078e000a */
[----:B------:R-:W-:-:S03]  /*0570*/  IADD3 R19, PT, PT, R5, -0x2, RZ ;  /* 0xfffffffe05137810 */ /* 0x000fc60007ffe0ff */
[----:B------:R-:W-:-:S04]  /*0580*/  IMAD.WIDE.U32 R14, R15, 0x4, R10 ;  /* 0x000000040f0e7825 */ /* 0x000fc800078e000a */
[----:B------:R-:W-:Y:S01]  /*0590*/  IMAD.WIDE.U32 R18, R19, 0x4, R10 ;  /* 0x0000000413127825 */ /* 0x000fe200078e000a */
[----:B----4-:R0:W-:Y:S01]  /*05a0*/  STG.E desc[UR6][R22.64], R29 ;  /* 0x0000001d16007986 */ /* 0x0101e2000c101906 */
[----:B------:R-:W-:-:S03]  /*05b0*/  IADD3 R27, PT, PT, R5, 0x1, RZ ;  /* 0x00000001051b7810 */ /* 0x000fc60007ffe0ff */
[----:B------:R-:W-:Y:S04]  /*05c0*/  STG.E desc[UR6][R18.64], R26 ;  /* 0x0000001a12007986 */ /* 0x000fe8000c101906 */
[----:B------:R1:W-:Y:S01]  /*05d0*/  STG.E desc[UR6][R14.64], R25 ;  /* 0x000000190e007986 */ /* 0x0003e2000c101906 */
[C---:B0-----:R-:W-:Y:S01]  /*05e0*/  IADD3 R23, PT, PT, R5.reuse, 0x2, RZ ;  /* 0x0000000205177810 */ /* 0x041fe20007ffe0ff */
[C---:B-1----:R-:W-:Y:S01]  /*05f0*/  IMAD.WIDE.U32 R14, R5.reuse, 0x4, R10 ;  /* 0x00000004050e7825 */ /* 0x042fe200078e000a */
[----:B------:R-:W-:-:S03]  /*0600*/  IADD3 R25, PT, PT, R5, 0x3, RZ ;  /* 0x0000000305197810 */ /* 0x000fc60007ffe0ff */
[--C-:B------:R-:W-:Y:S01]  /*0610*/  IMAD.WIDE.U32 R18, R27, 0x4, R10.reuse ;  /* 0x000000041b127825 */ /* 0x100fe200078e000a */
[----:B------:R0:W-:Y:S01]  /*0620*/  STG.E desc[UR6][R14.64], R9 ;  /* 0x000000090e007986 */ /* 0x0001e2000c101906 */
[----:B------:R-:W-:Y:S02]  /*0630*/  IADD3 R6, PT, PT, R6, 0x10, RZ ;  /* 0x0000001006067810 */ /* 0x000fe40007ffe0ff */
[----:B------:R-:W-:Y:S02]  /*0640*/  VIADD R27, R5, 0x4 ;  /* 0x00000004051b7836 */ /* 0x000fe40000000000 */
[----:B0-----:R-:W-:-:S04]  /*0650*/  IMAD.WIDE.U32 R14, R23, 0x4, R10 ;  /* 0x00000004170e7825 */ /* 0x001fc800078e000a */
[----:B------:R-:W-:Y:S01]  /*0660*/  IMAD.WIDE.U32 R22, R25, 0x4, R10 ;  /* 0x0000000419167825 */ /* 0x000fe200078e000a */
[C---:B------:R-:W-:Y:S02]  /*0670*/  IADD3 R29, PT, PT, R5.reuse, 0x6, RZ ;  /* 0x00000006051d7810 */ /* 0x040fe40007ffe0ff */
[----:B------:R-:W-:Y:S02]  /*0680*/  ISETP.NE.AND P1, PT, R6, RZ, PT ;  /* 0x000000ff0600720c */ /* 0x000fe40003f25270 */
[C---:B------:R-:W-:Y:S02]  /*0690*/  IADD3 R25, PT, PT, R5.reuse, 0x8, RZ ;  /* 0x0000000805197810 */ /* 0x040fe40007ffe0ff */
[----:B------:R-:W-:Y:S01]  /*06a0*/  IADD3 R4, PT, PT, R4, 0x10, RZ ;  /* 0x0000001004047810 */ /* 0x000fe20007ffe0ff */
[----:B--2---:R0:W-:Y:S04]  /*06b0*/  STG.E desc[UR6][R18.64], R21 ;  /* 0x0000001512007986 */ /* 0x0041e8000c101906 */
[----:B---3--:R-:W-:Y:S01]  /*06c0*/  STG.E desc[UR6][R14.64], R24 ;  /* 0x000000180e007986 */ /* 0x008fe2000c101906 */
[----:B0-----:R-:W-:-:S03]  /*06d0*/  IADD3 R19, PT, PT, R5, 0x7, RZ ;  /* 0x0000000705137810 */ /* 0x001fc60007ffe0ff */
[----:B------:R0:W-:Y:S02]  /*06e0*/  STG.E desc[UR6][R22.64], R20 ;  /* 0x0000001416007986 */ /* 0x0001e4000c101906 */
[----:B------:R-:W-:-:S04]  /*06f0*/  IMAD.WIDE.U32 R18, R19, 0x4, R10 ;  /* 0x0000000413127825 */ /* 0x000fc800078e000a */
[----:B0-----:R-:W-:Y:S01]  /*0700*/  IMAD.WIDE.U32 R22, R27, 0x4, R10 ;  /* 0x000000041b167825 */ /* 0x001fe200078e000a */
[----:B------:R-:W-:-:S04]  /*0710*/  IADD3 R27, PT, PT, R5, 0x5, RZ ;  /* 0x00000005051b7810 */ /* 0x000fc80007ffe0ff */
[----:B------:R0:W-:Y:S01]  /*0720*/  STG.E desc[UR6][R22.64], R8 ;  /* 0x0000000816007986 */ /* 0x0001e2000c101906 */
[----:B------:R-:W-:-:S04]  /*0730*/  IMAD.WIDE.U32 R14, R25, 0x4, R10 ;  /* 0x00000004190e7825 */ /* 0x000fc800078e000a */
[----:B0-----:R-:W-:-:S04]  /*0740*/  IMAD.WIDE.U32 R8, R27, 0x4, R10 ;  /* 0x000000041b087825 */ /* 0x001fc800078e000a */
[----:B------:R-:W-:Y:S01]  /*0750*/  IMAD.WIDE.U32 R26, R29, 0x4, R10 ;  /* 0x000000041d1a7825 */ /* 0x000fe200078e000a */
[----:B------:R0:W-:Y:S04]  /*0760*/  STG.E desc[UR6][R8.64], R7 ;  /* 0x0000000708007986 */ /* 0x0001e8000c101906 */
[----:B-----5:R0:W-:Y:S04]  /*0770*/  STG.E desc[UR6][R26.64], R28 ;  /* 0x0000001c1a007986 */ /* 0x0201e8000c101906 */
[----:B------:R0:W-:Y:S01]  /*0780*/  STG.E desc[UR6][R18.64], R16 ;  /* 0x0000001012007986 */ /* 0x0001e2000c101906 */
[----:B------:R-:W-:-:S03]  /*0790*/  IADD3 R5, PT, PT, R5, 0x10, RZ ;  /* 0x0000001005057810 */ /* 0x000fc60007ffe0ff */
[----:B------:R0:W-:Y:S01]  /*07a0*/  STG.E desc[UR6][R14.64], R17 ;  /* 0x000000110e007986 */ /* 0x0001e2000c101906 */
[----:B------:R-:W-:Y:S05]  /*07b0*/  @P1 BRA `(.L_x_26) ;  /* 0xfffffff800741947 */ /* 0x000fea000383ffff */
.L_x_25:
[----:B------:R-:W-:Y:S05]  /*07c0*/  @!P0 BRA `(.L_x_24) ;  /* 0x0000000400ac8947 */ /* 0x000fea0003800000 */
[----:B------:R-:W1:Y:S01]  /*07d0*/  LDCU UR8, c[0x0][0x39c] ;  /* 0x00007380ff0877ac */ /* 0x000e620008000800 */
[----:B------:R-:W-:Y:S01]  /*07e0*/  ISETP.GE.U32.AND P0, PT, R2, 0x8, PT ;  /* 0x000000080200780c */ /* 0x000fe20003f06070 */
[----:B-1----:R-:W-:-:S04]  /*07f0*/  ULOP3.LUT UR5, UR8, 0x7, URZ, 0xc0, !UPT ;  /* 0x0000000708057892 */ /* 0x002fc8000f8ec0ff */
[----:B------:R-:W-:-:S08]  /*0800*/  UISETP.NE.AND UP0, UPT, UR5, URZ, UPT ;  /* 0x000000ff0500728c */ /* 0x000fd0000bf05270 */
[----:B------:R-:W-:Y:S05]  /*0810*/  @!P0 BRA `(.L_x_27) ;  /* 0x0000000000d08947 */ /* 0x000fea0003800000 */
[----:B0-----:R-:W0:Y:S01]  /*0820*/  LDC.64 R6, c[0x0][0x380] ;  /* 0x0000e000ff067b82 */ /* 0x001e220000000a00 */
[----:B------:R-:W-:Y:S01]  /*0830*/  IMAD R13, R0, UR8, R3 ;  /* 0x00000008000d7c24 */ /* 0x000fe2000f8e0203 */
[----:B------:R-:W1:Y:S04]  /*0840*/  LDCU UR4, c[0x0][0x3a0] ;  /* 0x00007400ff0477ac */ /* 0x000e680008000800 */
[C---:B------:R-:W-:Y:S02]  /*0850*/  IADD3 R15, PT, PT, R13.reuse, 0x1, RZ ;  /* 0x000000010d0f7810 */ /* 0x040fe40007ffe0ff */
[C---:B------:R-:W-:Y:S01]  /*0860*/  IADD3 R19, PT, PT, R13.reuse, 0x2, RZ ;  /* 0x000000020d137810 */ /* 0x040fe20007ffe0ff */
[----:B------:R-:W2:Y:S01]  /*0870*/  LDC.64 R24, c[0x0][0x390] ;  /* 0x0000e400ff187b82 */ /* 0x000ea20000000a00 */
[----:B------:R-:W-:-:S02]  /*0880*/  IADD3 R21, PT, PT, R13, 0x3, RZ ;  /* 0x000000030d157810 */ /* 0x000fc40007ffe0ff */
[C---:B------:R-:W-:Y:S02]  /*0890*/  IADD3 R11, PT, PT, R13.reuse, 0x4, RZ ;  /* 0x000000040d0b7810 */ /* 0x040fe40007ffe0ff */
[C---:B------:R-:W-:Y:S02]  /*08a0*/  IADD3 R9, PT, PT, R13.reuse, 0x5, RZ ;  /* 0x000000050d097810 */ /* 0x040fe40007ffe0ff */
[C---:B------:R-:W-:Y:S01]  /*08b0*/  IADD3 R17, PT, PT, R13.reuse, 0x6, RZ ;  /* 0x000000060d117810 */ /* 0x040fe20007ffe0ff */
[C---:B------:R-:W-:Y:S02]  /*08c0*/  VIADD R23, R13.reuse, 0x7 ;  /* 0x000000070d177836 */ /* 0x040fe40000000000 */
[----:B0-----:R-:W-:-:S04]  /*08d0*/  IMAD.WIDE.U32 R4, R13, 0x4, R6 ;  /* 0x000000040d047825 */ /* 0x001fc800078e0006 */
[--C-:B------:R-:W-:Y:S01]  /*08e0*/  IMAD.WIDE.U32 R14, R15, 0x4, R6.reuse ;  /* 0x000000040f0e7825 */ /* 0x100fe200078e0006 */
[----:B------:R0:W3:Y:S03]  /*08f0*/  LDG.E.CONSTANT R12, desc[UR6][R4.64] ;  /* 0x00000006040c7981 */ /* 0x0000e6000c1e9900 */
[----:B------:R-:W-:-:S04]  /*0900*/  IMAD.WIDE.U32 R18, R19, 0x4, R6 ;  /* 0x0000000413127825 */ /* 0x000fc800078e0006 */
[--C-:B------:R-:W-:Y:S02]  /*0910*/  IMAD.WIDE.U32 R20, R21, 0x4, R6.reuse ;  /* 0x0000000415147825 */ /* 0x100fe400078e0006 */
[----:B------:R-:W4:Y:S02]  /*0920*/  LDG.E.CONSTANT R19, desc[UR6][R18.64] ;  /* 0x0000000612137981 */ /* 0x000f24000c1e9900 */
[--C-:B------:R-:W-:Y:S02]  /*0930*/  IMAD.WIDE.U32 R10, R11, 0x4, R6.reuse ;  /* 0x000000040b0a7825 */ /* 0x100fe400078e0006 */
[----:B------:R-:W5:Y:S02]  /*0940*/  LDG.E.CONSTANT R21, desc[UR6][R20.64] ;  /* 0x0000000614157981 */ /* 0x000f64000c1e9900 */
[----:B------:R-:W-:-:S04]  /*0950*/  IMAD.WIDE.U32 R8, R9, 0x4, R6 ;  /* 0x0000000409087825 */ /* 0x000fc800078e0006 */
[--C-:B0-----:R-:W-:Y:S01]  /*0960*/  IMAD.WIDE.U32 R4, R17, 0x4, R6.reuse ;  /* 0x0000000411047825 */ /* 0x101fe200078e0006 */
[----:B------:R-:W5:Y:S03]  /*0970*/  LDG.E.CONSTANT R27, desc[UR6][R8.64] ;  /* 0x00000006081b7981 */ /* 0x000f66000c1e9900 */
[----:B------:R-:W-:Y:S01]  /*0980*/  IMAD.WIDE.U32 R6, R23, 0x4, R6 ;  /* 0x0000000417067825 */ /* 0x000fe200078e0006 */
[----:B------:R0:W4:Y:S04]  /*0990*/  LDG.E.CONSTANT R17, desc[UR6][R14.64] ;  /* 0x000000060e117981 */ /* 0x000128000c1e9900 */
[----:B------:R2:W5:Y:S04]  /*09a0*/  LDG.E.CONSTANT R23, desc[UR6][R10.64] ;  /* 0x000000060a177981 */ /* 0x000568000c1e9900 */
[----:B------:R2:W5:Y:S04]  /*09b0*/  LDG.E.CONSTANT R29, desc[UR6][R4.64] ;  /* 0x00000006041d7981 */ /* 0x000568000c1e9900 */
[----:B------:R2:W5:Y:S01]  /*09c0*/  LDG.E.CONSTANT R2, desc[UR6][R6.64] ;  /* 0x0000000606027981 */ /* 0x000562000c1e9900 */
[----:B-1----:R-:W-:-:S05]  /*09d0*/  IMAD R13, R0, UR4, R13 ;  /* 0x00000004000d7c24 */ /* 0x002fca000f8e020d */
[C---:B0-----:R-:W-:Y:S01]  /*09e0*/  IADD3 R15, PT, PT, R13.reuse, 0x1, RZ ;  /* 0x000000010d0f7810 */ /* 0x041fe20007ffe0ff */
[C-C-:B--2---:R-:W-:Y:S01]  /*09f0*/  IMAD.WIDE.U32 R10, R13.reuse, 0x4, R24.reuse ;  /* 0x000000040d0a7825 */ /* 0x144fe200078e0018 */
[C---:B------:R-:W-:Y:S02]  /*0a00*/  IADD3 R14, PT, PT, R13.reuse, 0x2, RZ ;  /* 0x000000020d0e7810 */ /* 0x040fe40007ffe0ff */
[C---:B------:R-:W-:Y:S02]  /*0a10*/  IADD3 R18, PT, PT, R13.reuse, 0x3, RZ ;  /* 0x000000030d127810 */ /* 0x040fe40007ffe0ff */
[----:B------:R-:W-:Y:S01]  /*0a20*/  IADD3 R20, PT, PT, R13, 0x4, RZ ;  /* 0x000000040d147810 */ /* 0x000fe20007ffe0ff */
[--C-:B------:R-:W-:Y:S01]  /*0a30*/  IMAD.WIDE.U32 R4, R15, 0x4, R24.reuse ;  /* 0x000000040f047825 */ /* 0x100fe200078e0018 */
[C---:B------:R-:W-:Y:S02]  /*0a40*/  IADD3 R22, PT, PT, R13.reuse, 0x5, RZ ;  /* 0x000000050d167810 */ /* 0x040fe40007ffe0ff */
[C---:B------:R-:W-:Y:S01]  /*0a50*/  IADD3 R26, PT, PT, R13.reuse, 0x6, RZ ;  /* 0x000000060d1a7810 */ /* 0x040fe20007ffe0ff */
[----:B------:R-:W-:Y:S01]  /*0a60*/  IMAD.WIDE.U32 R6, R14, 0x4, R24 ;  /* 0x000000040e067825 */ /* 0x000fe200078e0018 */
[----:B------:R-:W-:-:S03]  /*0a70*/  IADD3 R16, PT, PT, R13, 0x7, RZ ;  /* 0x000000070d107810 */ /* 0x000fc60007ffe0ff */
[----:B------:R-:W-:-:S04]  /*0a80*/  IMAD.WIDE.U32 R8, R18, 0x4, R24 ;  /* 0x0000000412087825 */ /* 0x000fc800078e0018 */
[--C-:B------:R-:W-:Y:S01]  /*0a90*/  IMAD.WIDE.U32 R14, R26, 0x4, R24.reuse ;  /* 0x000000041a0e7825 */ /* 0x100fe200078e0018 */
[----:B------:R-:W-:Y:S01]  /*0aa0*/  IADD3 R3, PT, PT, R3, 0x8, RZ ;  /* 0x0000000803037810 */ /* 0x000fe20007ffe0ff */
[----:B---3--:R0:W-:Y:S02]  /*0ab0*/  STG.E desc[UR6][R10.64], R12 ;  /* 0x0000000c0a007986 */ /* 0x0081e4000c101906 */
[----:B0-----:R-:W-:-:S04]  /*0ac0*/  IMAD.WIDE.U32 R10, R20, 0x4, R24 ;  /* 0x00000004140a7825 */ /* 0x001fc800078e0018 */
[----:B------:R-:W-:-:S04]  /*0ad0*/  IMAD.WIDE.U32 R12, R22, 0x4, R24 ;  /* 0x00000004160c7825 */ /* 0x000fc800078e0018 */
[----:B------:R-:W-:Y:S01]  /*0ae0*/  IMAD.WIDE.U32 R24, R16, 0x4, R24 ;  /* 0x0000000410187825 */ /* 0x000fe200078e0018 */
[----:B----4-:R1:W-:Y:S04]  /*0af0*/  STG.E desc[UR6][R4.64], R17 ;  /* 0x0000001104007986 */ /* 0x0103e8000c101906 */
[----:B------:R1:W-:Y:S04]  /*0b00*/  STG.E desc[UR6][R6.64], R19 ;  /* 0x0000001306007986 */ /* 0x0003e8000c101906 */
[----:B-----5:R1:W-:Y:S04]  /*0b10*/  STG.E desc[UR6][R8.64], R21 ;  /* 0x0000001508007986 */ /* 0x0203e8000c101906 */
[----:B------:R1:W-:Y:S04]  /*0b20*/  STG.E desc[UR6][R10.64], R23 ;  /* 0x000000170a007986 */ /* 0x0003e8000c101906 */
[----:B------:R1:W-:Y:S04]  /*0b30*/  STG.E desc[UR6][R12.64], R27 ;  /* 0x0000001b0c007986 */ /* 0x0003e8000c101906 */
[----:B------:R1:W-:Y:S04]  /*0b40*/  STG.E desc[UR6][R14.64], R29 ;  /* 0x0000001d0e007986 */ /* 0x0003e8000c101906 */
[----:B------:R1:W-:Y:S02]  /*0b50*/  STG.E desc[UR6][R24.64], R2 ;  /* 0x0000000218007986 */ /* 0x0003e4000c101906 */
.L_x_27:
[----:B------:R-:W-:Y:S05]  /*0b60*/  BRA.U !UP0, `(.L_x_24) ;  /* 0x0000000108c47547 */ /* 0x000fea000b800000 */
[----:B------:R-:W-:Y:S02]  /*0b70*/  UISETP.GE.U32.AND UP0, UPT, UR5, 0x4, UPT ;  /* 0x000000040500788c */ /* 0x000fe4000bf06070 */
[----:B------:R-:W-:-:S04]  /*0b80*/  ULOP3.LUT UR4, UR8, 0x3, URZ, 0xc0, !UPT ;  /* 0x0000000308047892 */ /* 0x000fc8000f8ec0ff */
[----:B------:R-:W-:-:S03]  /*0b90*/  UISETP.NE.AND UP1, UPT, UR4, URZ, UPT ;  /* 0x000000ff0400728c */ /* 0x000fc6000bf25270 */
[----:B------:R-:W-:Y:S08]  /*0ba0*/  BRA.U !UP0, `(.L_x_28) ;  /* 0x0000000108707547 */ /* 0x000ff0000b800000 */
[----:B-1----:R-:W1:Y:S01]  /*0bb0*/  LDC.64 R4, c[0x0][0x380] ;  /* 0x0000e000ff047b82 */ /* 0x002e620000000a00 */
[----:B0-----:R-:W-:Y:S01]  /*0bc0*/  IMAD R9, R0, UR8, R3 ;  /* 0x0000000800097c24 */ /* 0x001fe2000f8e0203 */
[----:B------:R-:W0:Y:S04]  /*0bd0*/  LDCU UR5, c[0x0][0x3a0] ;  /* 0x00007400ff0577ac */ /* 0x000e280008000800 */
[C---:B------:R-:W-:Y:S02]  /*0be0*/  IADD3 R11, PT, PT, R9.reuse, 0x1, RZ ;  /* 0x00000001090b7810 */ /* 0x040fe40007ffe0ff */
[C---:B------:R-:W-:Y:S02]  /*0bf0*/  IADD3 R13, PT, PT, R9.reuse, 0x2, RZ ;  /* 0x00000002090d7810 */ /* 0x040fe40007ffe0ff */
[C---:B------:R-:W-:Y:S01]  /*0c00*/  IADD3 R15, PT, PT, R9.reuse, 0x3, RZ ;  /* 0x00000003090f7810 */ /* 0x040fe20007ffe0ff */
[----:B-1----:R-:W-:-:S04]  /*0c10*/  IMAD.WIDE.U32 R6, R9, 0x4, R4 ;  /* 0x0000000409067825 */ /* 0x002fc800078e0004 */
[--C-:B------:R-:W-:Y:S01]  /*0c20*/  IMAD.WIDE.U32 R10, R11, 0x4, R4.reuse ;  /* 0x000000040b0a7825 */ /* 0x100fe200078e0004 */
[----:B------:R1:W2:Y:S03]  /*0c30*/  LDG.E.CONSTANT R17, desc[UR6][R6.64] ;  /* 0x0000000606117981 */ /* 0x0002a6000c1e9900 */
[--C-:B------:R-:W-:Y:S01]  /*0c40*/  IMAD.WIDE.U32 R12, R13, 0x4, R4.reuse ;  /* 0x000000040d0c7825 */ /* 0x100fe200078e0004 */
[----:B------:R3:W4:Y:S03]  /*0c50*/  LDG.E.CONSTANT R19, desc[UR6][R10.64] ;  /* 0x000000060a137981 */ /* 0x000726000c1e9900 */
[----:B------:R-:W-:Y:S02]  /*0c60*/  IMAD.WIDE.U32 R14, R15, 0x4, R4 ;  /* 0x000000040f0e7825 */ /* 0x000fe400078e0004 */
[----:B------:R-:W5:Y:S01]  /*0c70*/  LDG.E.CONSTANT R13, desc[UR6][R12.64] ;  /* 0x000000060c0d7981 */ /* 0x000f62000c1e9900 */
[----:B------:R-:W1:Y:S03]  /*0c80*/  LDC.64 R4, c[0x0][0x390] ;  /* 0x0000e400ff047b82 */ /* 0x000e660000000a00 */
[----:B------:R-:W5:Y:S01]  /*0c90*/  LDG.E.CONSTANT R15, desc[UR6][R14.64] ;  /* 0x000000060e0f7981 */ /* 0x000f62000c1e9900 */
[----:B0-----:R-:W-:-:S05]  /*0ca0*/  IMAD R9, R0, UR5, R9 ;  /* 0x0000000500097c24 */ /* 0x001fca000f8e0209 */
[C---:B------:R-:W-:Y:S02]  /*0cb0*/  IADD3 R21, PT, PT, R9.reuse, 0x1, RZ ;  /* 0x0000000109157810 */ /* 0x040fe40007ffe0ff */
[C---:B------:R-:W-:Y:S01]  /*0cc0*/  IADD3 R23, PT, PT, R9.reuse, 0x2, RZ ;  /* 0x0000000209177810 */ /* 0x040fe20007ffe0ff */
[C---:B------:R-:W-:Y:S02]  /*0cd0*/  VIADD R25, R9.reuse, 0x3 ;  /* 0x0000000309197836 */ /* 0x040fe40000000000 */
[----:B-1----:R-:W-:-:S04]  /*0ce0*/  IMAD.WIDE.U32 R8, R9, 0x4, R4 ;  /* 0x0000000409087825 */ /* 0x002fc800078e0004 */
[----:B------:R-:W-:-:S04]  /*0cf0*/  IMAD.WIDE.U32 R6, R21, 0x4, R4 ;  /* 0x0000000415067825 */ /* 0x000fc800078e0004 */
[----:B---3--:R-:W-:-:S04]  /*0d00*/  IMAD.WIDE.U32 R10, R23, 0x4, R4 ;  /* 0x00000004170a7825 */ /* 0x008fc800078e0004 */
[----:B------:R-:W-:Y:S01]  /*0d10*/  IMAD.WIDE.U32 R4, R25, 0x4, R4 ;  /* 0x0000000419047825 */ /* 0x000fe200078e0004 */
[----:B------:R-:W-:Y:S01]  /*0d20*/  IADD3 R3, PT, PT, R3, 0x4, RZ ;  /* 0x0000000403037810 */ /* 0x000fe20007ffe0ff */
[----:B--2---:R2:W-:Y:S04]  /*0d30*/  STG.E desc[UR6][R8.64], R17 ;  /* 0x0000001108007986 */ /* 0x0045e8000c101906 */
[----:B----4-:R2:W-:Y:S04]  /*0d40*/  STG.E desc[UR6][R6.64], R19 ;  /* 0x0000001306007986 */ /* 0x0105e8000c101906 */
[----:B-----5:R2:W-:Y:S04]  /*0d50*/  STG.E desc[UR6][R10.64], R13 ;  /* 0x0000000d0a007986 */ /* 0x0205e8000c101906 */
[----:B------:R2:W-:Y:S02]  /*0d60*/  STG.E desc[UR6][R4.64], R15 ;  /* 0x0000000f04007986 */ /* 0x0005e4000c101906 */
.L_x_28:
[----:B------:R-:W-:Y:S05]  /*0d70*/  BRA.U !UP1, `(.L_x_24) ;  /* 0x0000000109407547 */ /* 0x000fea000b800000 */
[----:B------:R-:W3:Y:S01]  /*0d80*/  LDCU UR5, c[0x0][0x3a0] ;  /* 0x00007400ff0577ac */ /* 0x000ee20008000800 */
[----:B012---:R-:W0:Y:S01]  /*0d90*/  LDC.64 R8, c[0x0][0x390] ;  /* 0x0000e400ff087b82 */ /* 0x007e220000000a00 */
[----:B------:R-:W-:Y:S01]  /*0da0*/  IMAD R13, R0, UR8, R3 ;  /* 0x00000008000d7c24 */ /* 0x000fe2000f8e0203 */
[----:B------:R-:W-:-:S06]  /*0db0*/  UIADD3 UR4, UPT, UPT, -UR4, URZ, URZ ;  /* 0x000000ff04047290 */ /* 0x000fcc000fffe1ff */
[----:B------:R-:W1:Y:S01]  /*0dc0*/  LDC.64 R6, c[0x0][0x380] ;  /* 0x0000e000ff067b82 */ /* 0x000e620000000a00 */
[----:B---3--:R-:W-:-:S06]  /*0dd0*/  UIADD3 UR5, UPT, UPT, UR8, UR5, URZ ;  /* 0x0000000508057290 */ /* 0x008fcc000fffe0ff */
[----:B------:R-:W-:-:S07]  /*0de0*/  IMAD R11, R0, UR5, R3 ;  /* 0x00000005000b7c24 */ /* 0x000fce000f8e0203 */
.L_x_29:
[----:B-1-3--:R-:W-:-:S06]  /*0df0*/  IMAD.WIDE.U32 R2, R13, 0x4, R6 ;  /* 0x000000040d027825 */ /* 0x00afcc00078e0006 */
[----:B------:R-:W2:Y:S01]  /*0e00*/  LDG.E.CONSTANT R3, desc[UR6][R2.64] ;  /* 0x0000000602037981 */ /* 0x000ea2000c1e9900 */
[C---:B0-----:R-:W-:Y:S01]  /*0e10*/  IMAD.WIDE.U32 R4, R11.reuse, 0x4, R8 ;  /* 0x000000040b047825 */ /* 0x041fe200078e0008 */
[----:B------:R-:W-:Y:S01]  /*0e20*/  UIADD3 UR4, UPT, UPT, UR4, 0x1, URZ ;  /* 0x0000000104047890 */ /* 0x000fe2000fffe0ff */
[----:B------:R-:W-:Y:S02]  /*0e30*/  IADD3 R11, PT, PT, R11, 0x1, RZ ;  /* 0x000000010b0b7810 */ /* 0x000fe40007ffe0ff */
[----:B------:R-:W-:Y:S01]  /*0e40*/  IADD3 R13, PT, PT, R13, 0x1, RZ ;  /* 0x000000010d0d7810 */ /* 0x000fe20007ffe0ff */
[----:B------:R-:W-:Y:S01]  /*0e50*/  UISETP.NE.AND UP0, UPT, UR4, URZ, UPT ;  /* 0x000000ff0400728c */ /* 0x000fe2000bf05270 */
[----:B--2---:R3:W-:Y:S08]  /*0e60*/  STG.E desc[UR6][R4.64], R3 ;  /* 0x0000000304007986 */ /* 0x0047f0000c101906 */
[----:B------:R-:W-:Y:S05]  /*0e70*/  BRA.U UP0, `(.L_x_29) ;  /* 0xfffffffd00dc7547 */ /* 0x000fea000b83ffff */
.L_x_24:
[----:B---3--:R-:W3:Y:S02]  /*0e80*/  LDC R3, c[0x0][0x3a0] ;  /* 0x0000e800ff037b82 */ /* 0x008ee40000000800 */
[----:B---3--:R-:W-:-:S13]  /*0e90*/  ISETP.NE.AND P0, PT, R3, RZ, PT ;  /* 0x000000ff0300720c */ /* 0x008fda0003f05270 */
[----:B------:R-:W-:Y:S05]  /*0ea0*/  @!P0 EXIT ;  /* 0x000000000000894d */ /* 0x000fea0003800000 */
[----:B------:R-:W3:Y:S01]  /*0eb0*/  LDCU UR4, c[0x0][0x39c] ;  /* 0x00007380ff0477ac */ /* 0x000ee20008000800 */
[C---:B------:R-:W-:Y:S02]  /*0ec0*/  ISETP.GE.U32.AND P1, PT, R3.reuse, 0x10, PT ;  /* 0x000000100300780c */ /* 0x040fe40003f26070 */
[C---:B-1----:R-:W-:Y:S02]  /*0ed0*/  LOP3.LUT R2, R3.reuse, 0xf, RZ, 0xc0, !PT ;  /* 0x0000000f03027812 */ /* 0x042fe400078ec0ff */
[----:B--2---:R-:W-:Y:S02]  /*0ee0*/  MOV R4, RZ ;  /* 0x000000ff00047202 */ /* 0x004fe40000000f00 */
[----:B------:R-:W-:Y:S02]  /*0ef0*/  ISETP.NE.AND P0, PT, R2, RZ, PT ;  /* 0x000000ff0200720c */ /* 0x000fe40003f05270 */
[----:B---3--:R-:W-:-:S05]  /*0f00*/  IADD3 R5, PT, PT, R3, UR4, RZ ;  /* 0x0000000403057c10 */ /* 0x008fca000fffe0ff */
[----:B0-----:R-:W-:Y:S01]  /*0f10*/  IMAD R7, R0, R5, UR4 ;  /* 0x0000000400077e24 */ /* 0x001fe2000f8e0205 */
[----:B------:R-:W-:Y:S06]  /*0f20*/  @!P1 BRA `(.L_x_30) ;  /* 0x0000000400a49947 */ /* 0x000fec0003800000 */
[----:B------:R-:W0:Y:S01]  /*0f30*/  LDC.64 R10, c[0x0][0x390] ;  /* 0x0000e400ff0a7b82 */ /* 0x000e220000000a00 */
[----:B------:R-:W-:Y:S01]  /*0f40*/  LOP3.LUT R4, R3, 0xfffffff0, RZ, 0xc0, !PT ;  /* 0xfffffff003047812 */ /* 0x000fe200078ec0ff */
[----:B------:R-:W-:Y:S01]  /*0f50*/  IMAD R6, R0, R3, 0x7 ;  /* 0x0000000700067424 */ /* 0x000fe200078e0203 */
[----:B------:R-:W-:Y:S02]  /*0f60*/  IADD3 R8, PT, PT, R7, 0x7, RZ ;  /* 0x0000000707087810 */ /* 0x000fe40007ffe0ff */
[----:B------:R-:W-:-:S03]  /*0f70*/  IADD3 R9, PT, PT, -R4, RZ, RZ ;  /* 0x000000ff04097210 */ /* 0x000fc60007ffe1ff */
[----:B------:R-:W1:Y:S04]  /*0f80*/  LDC.64 R12, c[0x0][0x388] ;  /* 0x0000e200ff0c7b82 */ /* 0x000e680000000a00 */
.L_x_31:
[C---:B--2---:R-:W-:Y:S02]  /*0f90*/  IADD3 R19, PT, PT, R6.reuse, -0x7, RZ ;  /* 0xfffffff906137810 */ /* 0x044fe40007ffe0ff */
[C---:B------:R-:W-:Y:S02]  /*0fa0*/  IADD3 R21, PT, PT, R6.reuse, -0x6, RZ ;  /* 0xfffffffa06157810 */ /* 0x040fe40007ffe0ff */
[----:B------:R-:W-:Y:S01]  /*0fb0*/  IADD3 R27, PT, PT, R6, -0x5, RZ ;  /* 0xfffffffb061b7810 */ /* 0x000fe20007ffe0ff */
[----:B-1----:R-:W-:-:S04]  /*0fc0*/  IMAD.WIDE.U32 R18, R19, 0x4, R12 ;  /* 0x0000000413127825 */ /* 0x002fc800078e000c */
[--C-:B------:R-:W-:Y:S02]  /*0fd0*/  IMAD.WIDE.U32 R20, R21, 0x4, R12.reuse ;  /* 0x0000000415147825 */ /* 0x100fe400078e000c */
[----:B------:R1:W2:Y:S01]  /*0fe0*/  LDG.E.CONSTANT R19, desc[UR6][R18.64] ;  /* 0x0000000612137981 */ /* 0x0002a2000c1e9900 */
[C---:B------:R-:W-:Y:S01]  /*0ff0*/  IADD3 R15, PT, PT, R6.reuse, -0x4, RZ ;  /* 0xfffffffc060f7810 */ /* 0x040fe20007ffe0ff */
[--C-:B------:R-:W-:Y:S01]  /*1000*/  IMAD.WIDE.U32 R26, R27, 0x4, R12.reuse ;  /* 0x000000041b1a7825 */ /* 0x100fe200078e000c */
[C---:B------:R-:W-:Y:S01]  /*1010*/  IADD3 R17, PT, PT, R6.reuse, -0x3, RZ ;  /* 0xfffffffd06117810 */ /* 0x040fe20007ffe0ff */
[----:B------:R-:W3:Y:S02]  /*1020*/  LDG.E.CONSTANT R23, desc[UR6][R20.64] ;  /* 0x0000000614177981 */ /* 0x000ee4000c1e9900 */
[--C-:B------:R-:W-:Y:S02]  /*1030*/  IMAD.WIDE.U32 R14, R15, 0x4, R12.reuse ;  /* 0x000000040f0e7825 */ /* 0x100fe400078e000c */
[----:B------:R4:W5:Y:S02]  /*1040*/  LDG.E.CONSTANT R27, desc[UR6][R26.64] ;  /* 0x000000061a1b7981 */ /* 0x000964000c1e9900 */
[--C-:B------:R-:W-:Y:S01]  /*1050*/  IMAD.WIDE.U32 R16, R17, 0x4, R12.reuse ;  /* 0x0000000411107825 */ /* 0x100fe200078e000c */
[----:B------:R-:W-:Y:S01]  /*1060*/  IADD3 R25, PT, PT, R6, -0x2, RZ ;  /* 0xfffffffe06197810 */ /* 0x000fe20007ffe0ff */
[----:B------:R0:W5:Y:S04]  /*1070*/  LDG.E.CONSTANT R28, desc[UR6][R14.64] ;  /* 0x000000060e1c7981 */ /* 0x000168000c1e9900 */
[----:B------:R0:W5:Y:S01]  /*1080*/  LDG.E.CONSTANT R29, desc[UR6][R16.64] ;  /* 0x00000006101d7981 */ /* 0x000162000c1e9900 */
[----:B------:R-:W-:-:S06]  /*1090*/  IMAD.WIDE.U32 R24, R25, 0x4, R12 ;  /* 0x0000000419187825 */ /* 0x000fcc00078e000c */
[----:B------:R-:W5:Y:S01]  /*10a0*/  LDG.E.CONSTANT R24, desc[UR6][R24.64] ;  /* 0x0000000618187981 */ /* 0x000f62000c1e9900 */
[C---:B-1----:R-:W-:Y:S01]  /*10b0*/  VIADD R18, R8.reuse, 0xfffffff9 ;  /* 0xfffffff908127836 */ /* 0x042fe20000000000 */
[C---:B------:R-:W-:Y:S02]  /*10c0*/  IADD3 R22, PT, PT, R8.reuse, -0x6, RZ ;  /* 0xfffffffa08167810 */ /* 0x040fe40007ffe0ff */
[----:B----4-:R-:W-:Y:S01]  /*10d0*/  IADD3 R26, PT, PT, R8, -0x5, RZ ;  /* 0xfffffffb081a7810 */ /* 0x010fe20007ffe0ff */
[----:B0-----:R-:W-:Y:S01]  /*10e0*/  IMAD.WIDE.U32 R20, R18, 0x4, R10 ;  /* 0x0000000412147825 */ /* 0x001fe200078e000a */
[----:B------:R-:W-:-:S03]  /*10f0*/  IADD3 R18, PT, PT, R6, -0x1, RZ ;  /* 0xffffffff06127810 */ /* 0x000fc60007ffe0ff */
[----:B------:R-:W-:-:S04]  /*1100*/  IMAD.WIDE.U32 R14, R22, 0x4, R10 ;  /* 0x00000004160e7825 */ /* 0x000fc800078e000a */
[----:B------:R-:W-:Y:S01]  /*1110*/  IMAD.WIDE.U32 R16, R26, 0x4, R10 ;  /* 0x000000041a107825 */ /* 0x000fe200078e000a */
[----:B------:R-:W-:Y:S01]  /*1120*/  IADD3 R26, PT, PT, R8, -0x4, RZ ;  /* 0xfffffffc081a7810 */ /* 0x000fe20007ffe0ff */
[----:B--2---:R0:W-:Y:S04]  /*1130*/  STG.E desc[UR6][R20.64], R19 ;  /* 0x0000001314007986 */ /* 0x0041e8000c101906 */
[----:B---3--:R1:W-:Y:S01]  /*1140*/  STG.E desc[UR6][R14.64], R23 ;  /* 0x000000170e007986 */ /* 0x0083e2000c101906 */
[----:B0-----:R-:W-:Y:S01]  /*1150*/  IMAD.WIDE.U32 R18, R18, 0x4, R12 ;  /* 0x0000000412127825 */ /* 0x001fe200078e000c */
[----:B------:R-:W-:-:S03]  /*1160*/  IADD3 R21, PT, PT, R8, -0x3, RZ ;  /* 0xfffffffd08157810 */ /* 0x000fc60007ffe0ff */
[----:B-1----:R-:W-:Y:S01]  /*1170*/  IMAD.WIDE.U32 R22, R6, 0x4, R12 ;  /* 0x0000000406167825 */ /* 0x002fe200078e000c */
[----:B------:R0:W2:Y:S04]  /*1180*/  LDG.E.CONSTANT R25, desc[UR6][R18.64] ;  /* 0x0000000612197981 */ /* 0x0000a8000c1e9900 */
[----:B-----5:R1:W-:Y:S01]  /*1190*/  STG.E desc[UR6][R16.64], R27 ;  /* 0x0000001b10007986 */ /* 0x0203e2000c101906 */
[----:B------:R-:W-:-:S03]  /*11a0*/  IMAD.WIDE.U32 R14, R21, 0x4, R10 ;  /* 0x00000004150e7825 */ /* 0x000fc600078e000a */
[----:B------:R3:W4:Y:S01]  /*11b0*/  LDG.E.CONSTANT R20, desc[UR6][R22.64] ;  /* 0x0000000616147981 */ /* 0x000722000c1e9900 */
[----:B0-----:R-:W-:Y:S01]  /*11c0*/  IADD3 R18, PT, PT, R6, 0x1, RZ ;  /* 0x0000000106127810 */ /* 0x001fe20007ffe0ff */
[----:B-1----:R-:W-:Y:S01]  /*11d0*/  IMAD.WIDE.U32 R26, R26, 0x4, R10 ;  /* 0x000000041a1a7825 */ /* 0x002fe200078e000a */
[C---:B------:R-:W-:Y:S02]  /*11e0*/  IADD3 R17, PT, PT, R6.reuse, 0x2, RZ ;  /* 0x0000000206117810 */ /* 0x040fe40007ffe0ff */
[----:B---3--:R-:W-:Y:S01]  /*11f0*/  IADD3 R22, PT, PT, R6, 0x3, RZ ;  /* 0x0000000306167810 */ /* 0x008fe20007ffe0ff */
[--C-:B------:R-:W-:Y:S01]  /*1200*/  IMAD.WIDE.U32 R18, R18, 0x4, R12.reuse ;  /* 0x0000000412127825 */ /* 0x100fe200078e000c */
[----:B------:R0:W-:Y:S01]  /*1210*/  STG.E desc[UR6][R26.64], R28 ;  /* 0x0000001c1a007986 */ /* 0x0001e2000c101906 */
[----:B------:R-:W-:Y:S02]  /*1220*/  IADD3 R23, PT, PT, R8, -0x2, RZ ;  /* 0xfffffffe08177810 */ /* 0x000fe40007ffe0ff */
[----:B------:R-:W-:Y:S01]  /*1230*/  IMAD.WIDE.U32 R16, R17, 0x4, R12 ;  /* 0x0000000411107825 */ /* 0x000fe200078e000c */
[----:B------:R1:W-:Y:S04]  /*1240*/  STG.E desc[UR6][R14.64], R29 ;  /* 0x0000001d0e007986 */ /* 0x0003e8000c101906 */
[----:B------:R3:W5:Y:S01]  /*1250*/  LDG.E.CONSTANT R21, desc[UR6][R18.64] ;  /* 0x0000000612157981 */ /* 0x000762000c1e9900 */
[----:B0-----:R-:W-:-:S03]  /*1260*/  IADD3 R28, PT, PT, R6, 0x4, RZ ;  /* 0x00000004061c7810 */ /* 0x001fc60007ffe0ff */
[----:B------:R0:W5:Y:S01]  /*1270*/  LDG.E.CONSTANT R26, desc[UR6][R16.64] ;  /* 0x00000006101a7981 */ /* 0x000162000c1e9900 */
[----:B-1----:R-:W-:Y:S01]  /*1280*/  IMAD.WIDE.U32 R14, R22, 0x4, R12 ;  /* 0x00000004160e7825 */ /* 0x002fe200078e000c */
[----:B---3--:R-:W-:-:S03]  /*1290*/  IADD3 R19, PT, PT, R6, 0x5, RZ ;  /* 0x0000000506137810 */ /* 0x008fc60007ffe0ff */
[----:B------:R-:W-:Y:S01]  /*12a0*/  IMAD.WIDE.U32 R22, R23, 0x4, R10 ;  /* 0x0000000417167825 */ /* 0x000fe200078e000a */
[----:B------:R1:W3:Y:S03]  /*12b0*/  LDG.E.CONSTANT R27, desc[UR6][R14.64] ;  /* 0x000000060e1b7981 */ /* 0x0002e6000c1e9900 */
[--C-:B------:R-:W-:Y:S01]  /*12c0*/  IMAD.WIDE.U32 R28, R28, 0x4, R12.reuse ;  /* 0x000000041c1c7825 */ /* 0x100fe200078e000c */
[C---:B0-----:R-:W-:Y:S01]  /*12d0*/  IADD3 R17, PT, PT, R6.reuse, 0x7, RZ ;  /* 0x0000000706117810 */ /* 0x041fe20007ffe0ff */
[----:B------:R0:W-:Y:S02]  /*12e0*/  STG.E desc[UR6][R22.64], R24 ;  /* 0x0000001816007986 */ /* 0x0001e4000c101906 */
[--C-:B------:R-:W-:Y:S02]  /*12f0*/  IMAD.WIDE.U32 R18, R19, 0x4, R12.reuse ;  /* 0x0000000413127825 */ /* 0x100fe400078e000c */
[----:B------:R-:W3:Y:S01]  /*1300*/  LDG.E.CONSTANT R28, desc[UR6][R28.64] ;  /* 0x000000061c1c7981 */ /* 0x000ee2000c1e9900 */
[----:B-1----:R-:W-:Y:S01]  /*1310*/  IADD3 R15, PT, PT, R6, 0x6, RZ ;  /* 0x00000006060f7810 */ /* 0x002fe20007ffe0ff */
[----:B------:R-:W-:-:S04]  /*1320*/  IMAD.WIDE.U32 R16, R17, 0x4, R12 ;  /* 0x0000000411107825 */ /* 0x000fc800078e000c */
[--C-:B------:R-:W-:Y:S02]  /*1330*/  IMAD.WIDE.U32 R14, R15, 0x4, R12.reuse ;  /* 0x000000040f0e7825 */ /* 0x100fe400078e000c */
[----:B------:R-:W3:Y:S02]  /*1340*/  LDG.E.CONSTANT R16, desc[UR6][R16.64] ;  /* 0x0000000610107981 */ /* 0x000ee4000c1e9900 */
[----:B0-----:R-:W-:Y:S02]  /*1350*/  VIADD R23, R6, 0x8 ;  /* 0x0000000806177836 */ /* 0x001fe40000000000 */
[----:B------:R0:W3:Y:S04]  /*1360*/  LDG.E.CONSTANT R29, desc[UR6][R18.64] ;  /* 0x00000006121d7981 */ /* 0x0000e8000c1e9900 */
[----:B------:R-:W3:Y:S01]  /*1370*/  LDG.E.CONSTANT R14, desc[UR6][R14.64] ;  /* 0x000000060e0e7981 */ /* 0x000ee2000c1e9900 */
[----:B0-----:R-:W-:-:S05]  /*1380*/  IMAD.WIDE.U32 R18, R23, 0x4, R12 ;  /* 0x0000000417127825 */ /* 0x001fca00078e000c */
[----:B------:R0:W3:Y:S01]  /*1390*/  LDG.E.CONSTANT R15, desc[UR6][R18.64] ;  /* 0x00000006120f7981 */ /* 0x0000e2000c1e9900 */
[----:B------:R-:W-:-:S05]  /*13a0*/  IADD3 R23, PT, PT, R8, -0x1, RZ ;  /* 0xffffffff08177810 */ /* 0x000fca0007ffe0ff */
[----:B------:R-:W-:Y:S01]  /*13b0*/  IMAD.WIDE.U32 R22, R23, 0x4, R10 ;  /* 0x0000000417167825 */ /* 0x000fe200078e000a */
[C---:B------:R-:W-:Y:S02]  /*13c0*/  IADD3 R17, PT, PT, R8.reuse, 0x2, RZ ;  /* 0x0000000208117810 */ /* 0x040fe40007ffe0ff */
[----:B0-----:R-:W-:-:S05]  /*13d0*/  IADD3 R19, PT, PT, R8, 0x1, RZ ;  /* 0x0000000108137810 */ /* 0x001fca0007ffe0ff */
[----:B------:R-:W-:Y:S01]  /*13e0*/  IMAD.WIDE.U32 R18, R19, 0x4, R10 ;  /* 0x0000000413127825 */ /* 0x000fe200078e000a */
[----:B------:R-:W-:-:S04]  /*13f0*/  IADD3 R9, PT, PT, R9, 0x10, RZ ;  /* 0x0000001009097810 */ /* 0x000fc80007ffe0ff */
[----:B------:R-:W-:Y:S02]  /*1400*/  ISETP.NE.AND P1, PT, R9, RZ, PT ;  /* 0x000000ff0900720c */ /* 0x000fe40003f25270 */
[----:B------:R-:W-:Y:S01]  /*1410*/  IADD3 R6, PT, PT, R6, 0x10, RZ ;  /* 0x0000001006067810 */ /* 0x000fe20007ffe0ff */
[----:B--2---:R0:W-:Y:S02]  /*1420*/  STG.E desc[UR6][R22.64], R25 ;  /* 0x0000001916007986 */ /* 0x0041e4000c101906 */
[----:B0-----:R-:W-:-:S04]  /*1430*/  IMAD.WIDE.U32 R24, R8, 0x4, R10 ;  /* 0x0000000408187825 */ /* 0x001fc800078e000a */
[----:B------:R-:W-:Y:S01]  /*1440*/  IMAD.WIDE.U32 R22, R17, 0x4, R10 ;  /* 0x0000000411167825 */ /* 0x000fe200078e000a */
[----:B----4-:R0:W-:Y:S01]  /*1450*/  STG.E desc[UR6][R24.64], R20 ;  /* 0x0000001418007986 */ /* 0x0101e2000c101906 */
[C---:B------:R-:W-:Y:S02]  /*1460*/  IADD3 R17, PT, PT, R8.reuse, 0x4, RZ ;  /* 0x0000000408117810 */ /* 0x040fe40007ffe0ff */
[C---:B0-----:R-:W-:Y:S01]  /*1470*/  IADD3 R20, PT, PT, R8.reuse, 0x3, RZ ;  /* 0x0000000308147810 */ /* 0x041fe20007ffe0ff */
[----:B-----5:R0:W-:Y:S01]  /*1480*/  STG.E desc[UR6][R18.64], R21 ;  /* 0x0000001512007986 */ /* 0x0201e2000c101906 */
[----:B------:R-:W-:-:S03]  /*1490*/  IADD3 R25, PT, PT, R8, 0x5, RZ ;  /* 0x0000000508197810 */ /* 0x000fc60007ffe0ff */
[----:B------:R1:W-:Y:S01]  /*14a0*/  STG.E desc[UR6][R22.64], R26 ;  /* 0x0000001a16007986 */ /* 0x0003e2000c101906 */
[----:B------:R-:W-:Y:S01]  /*14b0*/  IADD3 R24, PT, PT, R8, 0x7, RZ ;  /* 0x0000000708187810 */ /* 0x000fe20007ffe0ff */
[----:B0-----:R-:W-:Y:S01]  /*14c0*/  IMAD.WIDE.U32 R18, R20, 0x4, R10 ;  /* 0x0000000414127825 */ /* 0x001fe200078e000a */
[----:B------:R-:W-:-:S03]  /*14d0*/  IADD3 R20, PT, PT, R8, 0x6, RZ ;  /* 0x0000000608147810 */ /* 0x000fc60007ffe0ff */
[----:B-1----:R-:W-:Y:S01]  /*14e0*/  IMAD.WIDE.U32 R22, R17, 0x4, R10 ;  /* 0x0000000411167825 */ /* 0x002fe200078e000a */
[----:B---3--:R0:W-:Y:S01]  /*14f0*/  STG.E desc[UR6][R18.64], R27 ;  /* 0x0000001b12007986 */ /* 0x0081e2000c101906 */
[----:B------:R-:W-:-:S03]  /*1500*/  IADD3 R17, PT, PT, R8, 0x8, RZ ;  /* 0x0000000808117810 */ /* 0x000fc60007ffe0ff */
[----:B------:R1:W-:Y:S01]  /*1510*/  STG.E desc[UR6][R22.64], R28 ;  /* 0x0000001c16007986 */ /* 0x0003e2000c101906 */
[----:B0-----:R-:W-:-:S04]  /*1520*/  IMAD.WIDE.U32 R18, R20, 0x4, R10 ;  /* 0x0000000414127825 */ /* 0x001fc800078e000a */
[----:B-1----:R-:W-:-:S04]  /*1530*/  IMAD.WIDE.U32 R22, R25, 0x4, R10 ;  /* 0x0000000419167825 */ /* 0x002fc800078e000a */
[--C-:B------:R-:W-:Y:S01]  /*1540*/  IMAD.WIDE.U32 R24, R24, 0x4, R10.reuse ;  /* 0x0000000418187825 */ /* 0x100fe200078e000a */
[----:B------:R2:W-:Y:S03]  /*1550*/  STG.E desc[UR6][R22.64], R29 ;  /* 0x0000001d16007986 */ /* 0x0005e6000c101906 */
[----:B------:R-:W-:Y:S01]  /*1560*/  IMAD.WIDE.U32 R20, R17, 0x4, R10 ;  /* 0x0000000411147825 */ /* 0x000fe200078e000a */
[----:B------:R2:W-:Y:S04]  /*1570*/  STG.E desc[UR6][R18.64], R14 ;  /* 0x0000000e12007986 */ /* 0x0005e8000c101906 */
[----:B------:R2:W-:Y:S01]  /*1580*/  STG.E desc[UR6][R24.64], R16 ;  /* 0x0000001018007986 */ /* 0x0005e2000c101906 */
[----:B------:R-:W-:-:S03]  /*1590*/  IADD3 R8, PT, PT, R8, 0x10, RZ ;  /* 0x0000001008087810 */ /* 0x000fc60007ffe0ff */
[----:B------:R2:W-:Y:S01]  /*15a0*/  STG.E desc[UR6][R20.64], R15 ;  /* 0x0000000f14007986 */ /* 0x0005e2000c101906 */
[----:B------:R-:W-:Y:S05]  /*15b0*/  @P1 BRA `(.L_x_31) ;  /* 0xfffffff800741947 */ /* 0x000fea000383ffff */
.L_x_30:
[----:B------:R-:W-:Y:S05]  /*15c0*/  @!P0 EXIT ;  /* 0x000000000000894d */ /* 0x000fea0003800000 */
[----:B------:R-:W-:Y:S02]  /*15d0*/  ISETP.GE.U32.AND P0, PT, R2, 0x8, PT ;  /* 0x000000080200780c */ /* 0x000fe40003f06070 */
[----:B------:R-:W-:-:S04]  /*15e0*/  LOP3.LUT R6, R3, 0x7, RZ, 0xc0, !PT ;  /* 0x0000000703067812 */ /* 0x000fc800078ec0ff */
[----:B------:R-:W-:-:S07]  /*15f0*/  ISETP.NE.AND P1, PT, R6, RZ, PT ;  /* 0x000000ff0600720c */ /* 0x000fce0003f25270 */
[----:B------:R-:W-:Y:S06]  /*1600*/  @!P0 BRA `(.L_x_32) ;  /* 0x0000000000cc8947 */ /* 0x000fec0003800000 */
[----:B--2---:R-:W0:Y:S01]  /*1610*/  LDC.64 R14, c[0x0][0x388] ;  /* 0x0000e200ff0e7b82 */ /* 0x004e220000000a00 */
[----:B------:R-:W-:-:S05]  /*1620*/  IMAD R9, R0, R3, R4 ;  /* 0x0000000300097224 */ /* 0x000fca00078e0204 */
[C---:B------:R-:W-:Y:S01]  /*1630*/  IADD3 R11, PT, PT, R9.reuse, 0x1, RZ ;  /* 0x00000001090b7810 */ /* 0x040fe20007ffe0ff */
[C---:B------:R-:W-:Y:S01]  /*1640*/  VIADD R13, R9.reuse, 0x2 ;  /* 0x00000002090d7836 */ /* 0x040fe20000000000 */
[C---:B------:R-:W-:Y:S02]  /*1650*/  IADD3 R27, PT, PT, R9.reuse, 0x3, RZ ;  /* 0x00000003091b7810 */ /* 0x040fe40007ffe0ff */
[C---:B------:R-:W-:Y:S02]  /*1660*/  IADD3 R25, PT, PT, R9.reuse, 0x4, RZ ;  /* 0x0000000409197810 */ /* 0x040fe40007ffe0ff */
[C---:B------:R-:W-:Y:S02]  /*1670*/  IADD3 R19, PT, PT, R9.reuse, 0x5, RZ ;  /* 0x0000000509137810 */ /* 0x040fe40007ffe0ff */
[C---:B------:R-:W-:Y:S02]  /*1680*/  IADD3 R17, PT, PT, R9.reuse, 0x6, RZ ;  /* 0x0000000609117810 */ /* 0x040fe40007ffe0ff */
[C---:B------:R-:W-:Y:S01]  /*1690*/  IADD3 R21, PT, PT, R9.reuse, 0x7, RZ ;  /* 0x0000000709157810 */ /* 0x040fe20007ffe0ff */
[----:B0-----:R-:W-:-:S04]  /*16a0*/  IMAD.WIDE.U32 R22, R9, 0x4, R14 ;  /* 0x0000000409167825 */ /* 0x001fc800078e000e */
[--C-:B------:R-:W-:Y:S02]  /*16b0*/  IMAD.WIDE.U32 R10, R11, 0x4, R14.reuse ;  /* 0x000000040b0a7825 */ /* 0x100fe400078e000e */
[----:B------:R-:W2:Y:S02]  /*16c0*/  LDG.E.CONSTANT R22, desc[UR6][R22.64] ;  /* 0x0000000616167981 */ /* 0x000ea4000c1e9900 */
[--C-:B------:R-:W-:Y:S02]  /*16d0*/  IMAD.WIDE.U32 R8, R13, 0x4, R14.reuse ;  /* 0x000000040d087825 */ /* 0x100fe400078e000e */
[----:B------:R0:W3:Y:S02]  /*16e0*/  LDG.E.CONSTANT R29, desc[UR6][R10.64] ;  /* 0x000000060a1d7981 */ /* 0x0000e4000c1e9900 */
[--C-:B------:R-:W-:Y:S02]  /*16f0*/  IMAD.WIDE.U32 R26, R27, 0x4, R14.reuse ;  /* 0x000000041b1a7825 */ /* 0x100fe400078e000e */
[----:B------:R-:W4:Y:S02]  /*1700*/  LDG.E.CONSTANT R8, desc[UR6][R8.64] ;  /* 0x0000000608087981 */ /* 0x000f24000c1e9900 */
[----:B------:R-:W-:-:S02]  /*1710*/  IMAD.WIDE.U32 R24, R25, 0x4, R14 ;  /* 0x0000000419187825 */ /* 0x000fc400078e000e */
[----:B------:R1:W5:Y:S02]  /*1720*/  LDG.E.CONSTANT R27, desc[UR6][R26.64] ;  /* 0x000000061a1b7981 */ /* 0x000364000c1e9900 */
[--C-:B------:R-:W-:Y:S02]  /*1730*/  IMAD.WIDE.U32 R18, R19, 0x4, R14.reuse ;  /* 0x0000000413127825 */ /* 0x100fe400078e000e */
[----:B------:R-:W5:Y:S02]  /*1740*/  LDG.E.CONSTANT R25, desc[UR6][R24.64] ;  /* 0x0000000618197981 */ /* 0x000f64000c1e9900 */
[--C-:B------:R-:W-:Y:S02]  /*1750*/  IMAD.WIDE.U32 R16, R17, 0x4, R14.reuse ;  /* 0x0000000411107825 */ /* 0x100fe400078e000e */
[----:B------:R-:W5:Y:S02]  /*1760*/  LDG.E.CONSTANT R23, desc[UR6][R18.64] ;  /* 0x0000000612177981 */ /* 0x000f64000c1e9900 */
[----:B------:R-:W-:-:S02]  /*1770*/  IMAD.WIDE.U32 R14, R21, 0x4, R14 ;  /* 0x00000004150e7825 */ /* 0x000fc400078e000e */
[----:B------:R1:W5:Y:S01]  /*1780*/  LDG.E.CONSTANT R9, desc[UR6][R16.64] ;  /* 0x0000000610097981 */ /* 0x000362000c1e9900 */
[----:B------:R-:W1:Y:S03]  /*1790*/  LDC.64 R20, c[0x0][0x390] ;  /* 0x0000e400ff147b82 */ /* 0x000e660000000a00 */
[----:B------:R1:W5:Y:S01]  /*17a0*/  LDG.E.CONSTANT R2, desc[UR6][R14.64] ;  /* 0x000000060e027981 */ /* 0x000362000c1e9900 */
[----:B------:R-:W-:-:S04]  /*17b0*/  IADD3 R28, PT, PT, R7, R4, RZ ;  /* 0x00000004071c7210 */ /* 0x000fc80007ffe0ff */
[C---:B0-----:R-:W-:Y:S02]  /*17c0*/  IADD3 R11, PT, PT, R28.reuse, 0x1, RZ ;  /* 0x000000011c0b7810 */ /* 0x041fe40007ffe0ff */
[C---:B-1----:R-:W-:Y:S02]  /*17d0*/  IADD3 R26, PT, PT, R28.reuse, 0x2, RZ ;  /* 0x000000021c1a7810 */ /* 0x042fe40007ffe0ff */
[C---:B------:R-:W-:Y:S02]  /*17e0*/  IADD3 R17, PT, PT, R28.reuse, 0x3, RZ ;  /* 0x000000031c117810 */ /* 0x040fe40007ffe0ff */
[C---:B------:R-:W-:Y:S02]  /*17f0*/  IADD3 R15, PT, PT, R28.reuse, 0x4, RZ ;  /* 0x000000041c0f7810 */ /* 0x040fe40007ffe0ff */
[C---:B------:R-:W-:Y:S01]  /*1800*/  IADD3 R24, PT, PT, R28.reuse, 0x7, RZ ;  /* 0x000000071c187810 */ /* 0x040fe20007ffe0ff */
[----:B------:R-:W-:-:S04]  /*1810*/  IMAD.WIDE.U32 R12, R28, 0x4, R20 ;  /* 0x000000041c0c7825 */ /* 0x000fc800078e0014 */
[----:B------:R-:W-:-:S04]  /*1820*/  IMAD.WIDE.U32 R10, R11, 0x4, R20 ;  /* 0x000000040b0a7825 */ /* 0x000fc800078e0014 */
[----:B------:R-:W-:-:S04]  /*1830*/  IMAD.WIDE.U32 R18, R26, 0x4, R20 ;  /* 0x000000041a127825 */ /* 0x000fc800078e0014 */
[----:B------:R-:W-:-:S04]  /*1840*/  IMAD.WIDE.U32 R16, R17, 0x4, R20 ;  /* 0x0000000411107825 */ /* 0x000fc800078e0014 */
[----:B------:R-:W-:-:S04]  /*1850*/  IMAD.WIDE.U32 R14, R15, 0x4, R20 ;  /* 0x000000040f0e7825 */ /* 0x000fc800078e0014 */
[----:B------:R-:W-:Y:S01]  /*1860*/  VIADD R4, R4, 0x8 ;  /* 0x0000000804047836 */ /* 0x000fe20000000000 */
[----:B--2---:R0:W-:Y:S04]  /*1870*/  STG.E desc[UR6][R12.64], R22 ;  /* 0x000000160c007986 */ /* 0x0041e8000c101906 */
[----:B---3--:R1:W-:Y:S01]  /*1880*/  STG.E desc[UR6][R10.64], R29 ;  /* 0x0000001d0a007986 */ /* 0x0083e2000c101906 */
[C---:B0-----:R-:W-:Y:S02]  /*1890*/  IADD3 R13, PT, PT, R28.reuse, 0x5, RZ ;  /* 0x000000051c0d7810 */ /* 0x041fe40007ffe0ff */
[----:B-1----:R-:W-:-:S03]  /*18a0*/  IADD3 R11, PT, PT, R28, 0x6, RZ ;  /* 0x000000061c0b7810 */ /* 0x002fc60007ffe0ff */
[--C-:B------:R-:W-:Y:S01]  /*18b0*/  IMAD.WIDE.U32 R12, R13, 0x4, R20.reuse ;  /* 0x000000040d0c7825 */ /* 0x100fe200078e0014 */
[----:B----4-:R0:W-:Y:S03]  /*18c0*/  STG.E desc[UR6][R18.64], R8 ;  /* 0x0000000812007986 */ /* 0x0101e6000c101906 */
[--C-:B------:R-:W-:Y:S01]  /*18d0*/  IMAD.WIDE.U32 R10, R11, 0x4, R20.reuse ;  /* 0x000000040b0a7825 */ /* 0x100fe200078e0014 */
[----:B-----5:R0:W-:Y:S03]  /*18e0*/  STG.E desc[UR6][R16.64], R27 ;  /* 0x0000001b10007986 */ /* 0x0201e6000c101906 */
[----:B------:R-:W-:Y:S01]  /*18f0*/  IMAD.WIDE.U32 R20, R24, 0x4, R20 ;  /* 0x0000000418147825 */ /* 0x000fe200078e0014 */
[----:B------:R0:W-:Y:S04]  /*1900*/  STG.E desc[UR6][R14.64], R25 ;  /* 0x000000190e007986 */ /* 0x0001e8000c101906 */
[----:B------:R0:W-:Y:S04]  /*1910*/  STG.E desc[UR6][R12.64], R23 ;  /* 0x000000170c007986 */ /* 0x0001e8000c101906 */
[----:B------:R0:W-:Y:S04]  /*1920*/  STG.E desc[UR6][R10.64], R9 ;  /* 0x000000090a007986 */ /* 0x0001e8000c101906 */
[----:B------:R0:W-:Y:S02]  /*1930*/  STG.E desc[UR6][R20.64], R2 ;  /* 0x0000000214007986 */ /* 0x0001e4000c101906 */
.L_x_32:
[----:B------:R-:W-:Y:S05]  /*1940*/  @!P1 EXIT ;  /* 0x000000000000994d */ /* 0x000fea0003800000 */
[----:B------:R-:W-:Y:S02]  /*1950*/  ISETP.GE.U32.AND P0, PT, R6, 0x4, PT ;  /* 0x000000040600780c */ /* 0x000fe40003f06070 */
[----:B0-----:R-:W-:-:S04]  /*1960*/  LOP3.LUT R2, R3, 0x3, RZ, 0xc0, !PT ;  /* 0x0000000303027812 */ /* 0x001fc800078ec0ff */
[----:B------:R-:W-:-:S07]  /*1970*/  ISETP.NE.AND P1, PT, R2, RZ, PT ;  /* 0x000000ff0200720c */ /* 0x000fce0003f25270 */
[----:B------:R-:W-:Y:S06]  /*1980*/  @!P0 BRA `(.L_x_33) ;  /* 0x00000000006c8947 */ /* 0x000fec0003800000 */
[----:B------:R-:W0:Y:S01]  /*1990*/  LDC.64 R8, c[0x0][0x388] ;  /* 0x0000e200ff087b82 */ /* 0x000e220000000a00 */
[----:B------:R-:W-:-:S05]  /*19a0*/  IMAD R13, R0, R3, R4 ;  /* 0x00000003000d7224 */ /* 0x000fca00078e0204 */
[C---:B------:R-:W-:Y:S02]  /*19b0*/  IADD3 R17, PT, PT, R13.reuse, 0x1, RZ ;  /* 0x000000010d117810 */ /* 0x040fe40007ffe0ff */
[C---:B--2---:R-:W-:Y:S02]  /*19c0*/  IADD3 R19, PT, PT, R13.reuse, 0x2, RZ ;  /* 0x000000020d137810 */ /* 0x044fe40007ffe0ff */
        /* <DEDUP_REMOVED lines=10> */
[----:B------:R-:W-:-:S04]  /*1a70*/  IADD3 R7, PT, PT, R7, R4, RZ ;  /* 0x0000000407077210 */ /* 0x000fc80007ffe0ff */
[C---:B------:R-:W-:Y:S02]  /*1a80*/  IADD3 R11, PT, PT, R7.reuse, 0x1, RZ ;  /* 0x00000001070b7810 */ /* 0x040fe40007ffe0ff */
[C---:B------:R-:W-:Y:S02]  /*1a90*/  IADD3 R15, PT, PT, R7.reuse, 0x2, RZ ;  /* 0x00000002070f7810 */ /* 0x040fe40007ffe0ff */
[C---:B------:R-:W-:Y:S01]  /*1aa0*/  IADD3 R23, PT, PT, R7.reuse, 0x3, RZ ;  /* 0x0000000307177810 */ /* 0x040fe20007ffe0ff */
[----:B0-----:R-:W-:-:S04]  /*1ab0*/  IMAD.WIDE.U32 R6, R7, 0x4, R8 ;  /* 0x0000000407067825 */ /* 0x001fc800078e0008 */
[----:B------:R-:W-:-:S04]  /*1ac0*/  IMAD.WIDE.U32 R10, R11, 0x4, R8 ;  /* 0x000000040b0a7825 */ /* 0x000fc800078e0008 */
[----:B------:R-:W-:-:S04]  /*1ad0*/  IMAD.WIDE.U32 R14, R15, 0x4, R8 ;  /* 0x000000040f0e7825 */ /* 0x000fc800078e0008 */
[----:B------:R-:W-:Y:S01]  /*1ae0*/  IMAD.WIDE.U32 R8, R23, 0x4, R8 ;  /* 0x0000000417087825 */ /* 0x000fe200078e0008 */
[----:B------:R-:W-:Y:S01]  /*1af0*/  IADD3 R4, PT, PT, R4, 0x4, RZ ;  /* 0x0000000404047810 */ /* 0x000fe20007ffe0ff */
[----:B--2---:R0:W-:Y:S04]  /*1b00*/  STG.E desc[UR6][R6.64], R13 ;  /* 0x0000000d06007986 */ /* 0x0041e8000c101906 */
[----:B---3--:R0:W-:Y:S04]  /*1b10*/  STG.E desc[UR6][R10.64], R17 ;  /* 0x000000110a007986 */ /* 0x0081e8000c101906 */
[----:B----4-:R0:W-:Y:S04]  /*1b20*/  STG.E desc[UR6][R14.64], R19 ;  /* 0x000000130e007986 */ /* 0x0101e8000c101906 */
[----:B-----5:R0:W-:Y:S02]  /*1b30*/  STG.E desc[UR6][R8.64], R21 ;  /* 0x0000001508007986 */ /* 0x0201e4000c101906 */
.L_x_33:
[----:B------:R-:W-:Y:S05]  /*1b40*/  @!P1 EXIT ;  /* 0x000000000000994d */ /* 0x000fea0003800000 */
[----:B0-----:R-:W0:Y:S01]  /*1b50*/  LDC.64 R8, c[0x0][0x390] ;  /* 0x0000e400ff087b82 */ /* 0x001e220000000a00 */
[----:B------:R-:W-:Y:S01]  /*1b60*/  IADD3 R10, PT, PT, R4, UR4, RZ ;  /* 0x00000004040a7c10 */ /* 0x000fe2000fffe0ff */
[----:B------:R-:W-:-:S04]  /*1b70*/  IMAD R13, R0, R3, R4 ;  /* 0x00000003000d7224 */ /* 0x000fc800078e0204 */
[----:B------:R-:W-:Y:S01]  /*1b80*/  IMAD R11, R0, R5, R10 ;  /* 0x00000005000b7224 */ /* 0x000fe200078e020a */
[----:B------:R-:W-:Y:S01]  /*1b90*/  IADD3 R0, PT, PT, -R2, RZ, RZ ;  /* 0x000000ff02007210 */ /* 0x000fe20007ffe1ff */
[----:B------:R-:W1:Y:S06]  /*1ba0*/  LDC.64 R6, c[0x0][0x388] ;  /* 0x0000e200ff067b82 */ /* 0x000e6c0000000a00 */
.L_x_34:
[----:B-1-3--:R-:W-:-:S06]  /*1bb0*/  IMAD.WIDE.U32 R2, R13, 0x4, R6 ;  /* 0x000000040d027825 */ /* 0x00afcc00078e0006 */
[----:B------:R-:W3:Y:S01]  /*1bc0*/  LDG.E.CONSTANT R3, desc[UR6][R2.64] ;  /* 0x0000000602037981 */ /* 0x000ee2000c1e9900 */
[----:B------:R-:W-:Y:S01]  /*1bd0*/  IADD3 R0, PT, PT, R0, 0x1, RZ ;  /* 0x0000000100007810 */ /* 0x000fe20007ffe0ff */
[C---:B0-----:R-:W-:Y:S01]  /*1be0*/  IMAD.WIDE.U32 R4, R11.reuse, 0x4, R8 ;  /* 0x000000040b047825 */ /* 0x041fe200078e0008 */
[----:B------:R-:W-:Y:S02]  /*1bf0*/  IADD3 R11, PT, PT, R11, 0x1, RZ ;  /* 0x000000010b0b7810 */ /* 0x000fe40007ffe0ff */
[----:B------:R-:W-:Y:S02]  /*1c00*/  ISETP.NE.AND P0, PT, R0, RZ, PT ;  /* 0x000000ff0000720c */ /* 0x000fe40003f05270 */
[----:B------:R-:W-:Y:S01]  /*1c10*/  IADD3 R13, PT, PT, R13, 0x1, RZ ;  /* 0x000000010d0d7810 */ /* 0x000fe20007ffe0ff */
[----:B---3--:R3:W-:Y:S10]  /*1c20*/  STG.E desc[UR6][R4.64], R3 ;  /* 0x0000000304007986 */ /* 0x0087f4000c101906 */
[----:B------:R-:W-:Y:S05]  /*1c30*/  @P0 BRA `(.L_x_34) ;  /* 0xfffffffc00dc0947 */ /* 0x000fea000383ffff */
[----:B------:R-:W-:Y:S05]  /*1c40*/  EXIT ;  /* 0x000000000000794d */ /* 0x000fea0003800000 */
.L_x_35:
        /* <DEDUP_REMOVED lines=11> */
.L_x_50:


//--------------------- .text._Z26pad_direction_kernel_floatPKfPfjjj --------------------------
	.section	.text._Z26pad_direction_kernel_floatPKfPfjjj,"ax",@progbits
	.align	128
        .global         _Z26pad_direction_kernel_floatPKfPfjjj
        .type           _Z26pad_direction_kernel_floatPKfPfjjj,@function
        .size           _Z26pad_direction_kernel_floatPKfPfjjj,(.L_x_51 - _Z26pad_direction_kernel_floatPKfPfjjj)
        .other          _Z26pad_direction_kernel_floatPKfPfjjj,@"STO_CUDA_ENTRY STV_DEFAULT"
_Z26pad_direction_kernel_floatPKfPfjjj:
.text._Z26pad_direction_kernel_floatPKfPfjjj:
        /* <DEDUP_REMOVED lines=25> */
.L_x_38:
[C---:B0-----:R-:W-:Y:S02]  /*0190*/  IADD3 R9, PT, PT, R4.reuse, -0x7, RZ ;  /* 0xfffffff904097810 */ /* 0x041fe40007ffe0ff */
[----:B------:R-:W-:-:S03]  /*01a0*/  IADD3 R15, PT, PT, R4, -0x6, RZ ;  /* 0xfffffffa040f7810 */ /* 0x000fc60007ffe0ff */
[----:B-1----:R-:W-:-:S04]  /*01b0*/  IMAD.WIDE.U32 R8, R9, 0x4, R10 ;  /* 0x0000000409087825 */ /* 0x002fc800078e000a */
[----:B------:R-:W-:Y:S02]  /*01c0*/  IMAD.WIDE.U32 R14, R15, 0x4, R10 ;  /* 0x000000040f0e7825 */ /* 0x000fe400078e000a */
[----:B------:R-:W3:Y:S01]  /*01d0*/  LDG.E.CONSTANT R8, desc[UR8][R8.64] ;  /* 0x0000000808087981 */ /* 0x000ee2000c1e9900 */
[----:B------:R-:W-:-:S03]  /*01e0*/  IADD3 R17, PT, PT, R4, -0x5, RZ ;  /* 0xfffffffb04117810 */ /* 0x000fc60007ffe0ff */
[----:B------:R0:W4:Y:S02]  /*01f0*/  LDG.E.CONSTANT R7, desc[UR8][R14.64] ;  /* 0x000000080e077981 */ /* 0x000124000c1e9900 */
        /* <DEDUP_REMOVED lines=10> */
[--C-:B-1----:R-:W-:Y:S01]  /*02a0*/  IMAD.WIDE.U32 R16, R23, 0x4, R10.reuse ;  /* 0x0000000417107825 */ /* 0x102fe200078e000a */
[----:B------:R0:W5:Y:S03]  /*02b0*/  LDG.E.CONSTANT R29, desc[UR8][R24.64] ;  /* 0x00000008181d7981 */ /* 0x000166000c1e9900 */
[--C-:B------:R-:W-:Y:S01]  /*02c0*/  IMAD.WIDE.U32 R22, R22, 0x4, R10.reuse ;  /* 0x0000000416167825 */ /* 0x100fe200078e000a */
[C---:B--2---:R-:W-:Y:S01]  /*02d0*/  IADD3 R20, PT, PT, R4.reuse, 0x1, RZ ;  /* 0x0000000104147810 */ /* 0x044fe20007ffe0ff */
[----:B------:R1:W2:Y:S01]  /*02e0*/  LDG.E.CONSTANT R26, desc[UR8][R16.64] ;  /* 0x00000008101a7981 */ /* 0x0002a2000c1e9900 */
[----:B------:R-:W-:Y:S01]  /*02f0*/  IADD3 R21, PT, PT, R5, -0x6, RZ ;  /* 0xfffffffa05157810 */ /* 0x000fe20007ffe0ff */
[C---:B------:R-:W-:Y:S02]  /*0300*/  IMAD.WIDE.U32 R18, R4.reuse, 0x4, R10 ;  /* 0x0000000404127825 */ /* 0x040fe400078e000a */
[----:B------:R-:W2:Y:S02]  /*0310*/  LDG.E.CONSTANT R25, desc[UR8][R22.64] ;  /* 0x0000000816197981 */ /* 0x000ea4000c1e9900 */
[----:B------:R-:W-:Y:S01]  /*0320*/  IMAD.WIDE.U32 R14, R15, 0x4, R12 ;  /* 0x000000040f0e7825 */ /* 0x000fe200078e000c */
[----:B0-----:R-:W-:Y:S01]  /*0330*/  IADD3 R24, PT, PT, R4, 0x3, RZ ;  /* 0x0000000304187810 */ /* 0x001fe20007ffe0ff */
[----:B------:R0:W2:Y:S02]  /*0340*/  LDG.E.CONSTANT R9, desc[UR8][R18.64] ;  /* 0x0000000812097981 */ /* 0x0000a4000c1e9900 */
[----:B-1----:R-:W-:Y:S01]  /*0350*/  IMAD.WIDE.U32 R16, R20, 0x4, R10 ;  /* 0x0000000414107825 */ /* 0x002fe200078e000a */
[----:B------:R-:W-:-:S03]  /*0360*/  IADD3 R20, PT, PT, R5, -0x5, RZ ;  /* 0xfffffffb05147810 */ /* 0x000fc60007ffe0ff */
[----:B0-----:R-:W-:-:S04]  /*0370*/  VIADD R19, R4, 0x2 ;  /* 0x0000000204137836 */ /* 0x001fc80000000000 */
[----:B------:R-:W-:-:S04]  /*0380*/  IMAD.WIDE.U32 R18, R19, 0x4, R10 ;  /* 0x0000000413127825 */ /* 0x000fc800078e000a */
[--C-:B------:R-:W-:Y:S01]  /*0390*/  IMAD.WIDE.U32 R22, R20, 0x4, R12.reuse ;  /* 0x0000000414167825 */ /* 0x100fe200078e000c */
[----:B---3--:R0:W-:Y:S03]  /*03a0*/  STG.E desc[UR8][R14.64], R8 ;  /* 0x000000080e007986 */ /* 0x0081e6000c101908 */
[----:B0-----:R-:W-:Y:S02]  /*03b0*/  IMAD.WIDE.U32 R14, R21, 0x4, R12 ;  /* 0x00000004150e7825 */ /* 0x001fe400078e000c */
[----:B------:R0:W3:Y:S01]  /*03c0*/  LDG.E.CONSTANT R21, desc[UR8][R16.64] ;  /* 0x0000000810157981 */ /* 0x0000e2000c1e9900 */
[----:B------:R-:W-:-:S03]  /*03d0*/  IADD3 R8, PT, PT, R4, 0x4, RZ ;  /* 0x0000000404087810 */ /* 0x000fc60007ffe0ff */
[----:B----4-:R1:W-:Y:S01]  /*03e0*/  STG.E desc[UR8][R14.64], R7 ;  /* 0x000000070e007986 */ /* 0x0103e2000c101908 */
[----:B0-----:R-:W-:-:S03]  /*03f0*/  IMAD.WIDE.U32 R16, R24, 0x4, R10 ;  /* 0x0000000418107825 */ /* 0x001fc600078e000a */
[----:B------:R0:W4:Y:S01]  /*0400*/  LDG.E.CONSTANT R24, desc[UR8][R18.64] ;  /* 0x0000000812187981 */ /* 0x000122000c1e9900 */
[----:B-1----:R-:W-:-:S03]  /*0410*/  IADD3 R15, PT, PT, R4, 0x5, RZ ;  /* 0x00000005040f7810 */ /* 0x002fc60007ffe0ff */
[----:B------:R1:W4:Y:S02]  /*0420*/  LDG.E.CONSTANT R20, desc[UR8][R16.64] ;  /* 0x0000000810147981 */ /* 0x000324000c1e9900 */
[--C-:B------:R-:W-:Y:S02]  /*0430*/  IMAD.WIDE.U32 R14, R15, 0x4, R10.reuse ;  /* 0x000000040f0e7825 */ /* 0x100fe400078e000a */
[----:B-----5:R5:W-:Y:S02]  /*0440*/  STG.E desc[UR8][R22.64], R28 ;  /* 0x0000001c16007986 */ /* 0x020be4000c101908 */
[--C-:B0-----:R-:W-:Y:S02]  /*0450*/  IMAD.WIDE.U32 R18, R8, 0x4, R10.reuse ;  /* 0x0000000408127825 */ /* 0x101fe400078e000a */
[----:B------:R0:W4:Y:S01]  /*0460*/  LDG.E.CONSTANT R7, desc[UR8][R14.64] ;  /* 0x000000080e077981 */ /* 0x000122000c1e9900 */
[C---:B-1----:R-:W-:Y:S02]  /*0470*/  IADD3 R17, PT, PT, R4.reuse, 0x6, RZ ;  /* 0x0000000604117810 */ /* 0x042fe40007ffe0ff */
[C---:B------:R-:W-:Y:S01]  /*0480*/  IADD3 R16, PT, PT, R4.reuse, 0x7, RZ ;  /* 0x0000000704107810 */ /* 0x040fe20007ffe0ff */
[----:B------:R1:W4:Y:S01]  /*0490*/  LDG.E.CONSTANT R8, desc[UR8][R18.64] ;  /* 0x0000000812087981 */ /* 0x000322000c1e9900 */
        /* <DEDUP_REMOVED lines=11> */
[----:B------:R-:W-:-:S04]  /*0550*/  VIADD R15, R5, 0xffffffff ;  /* 0xffffffff050f7836 */ /* 0x000fc80000000000 */
[----:B------:R-:W-:-:S04]  /*0560*/  IMAD.WIDE.U32 R14, R15, 0x4, R12 ;  /* 0x000000040f0e7825 */ /* 0x000fc800078e000c */
[----:B0-----:R-:W-:Y:S01]  /*0570*/  IMAD.WIDE.U32 R22, R19, 0x4, R12 ;  /* 0x0000000413167825 */ /* 0x001fe200078e000c */
[----:B------:R-:W-:-:S05]  /*0580*/  IADD3 R19, PT, PT, R5, -0x2, RZ ;  /* 0xfffffffe05137810 */ /* 0x000fca0007ffe0ff */
[----:B------:R-:W-:Y:S01]  /*0590*/  IMAD.WIDE.U32 R18, R19, 0x4, R12 ;  /* 0x0000000413127825 */ /* 0x000fe200078e000c */
[----:B------:R0:W-:Y:S01]  /*05a0*/  STG.E desc[UR8][R22.64], R29 ;  /* 0x0000001d16007986 */ /* 0x0001e2000c101908 */
[----:B------:R-:W-:-:S03]  /*05b0*/  IADD3 R27, PT, PT, R5, 0x1, RZ ;  /* 0x00000001051b7810 */ /* 0x000fc60007ffe0ff */
[----:B--2---:R-:W-:Y:S04]  /*05c0*/  STG.E desc[UR8][R18.64], R26 ;  /* 0x0000001a12007986 */ /* 0x004fe8000c101908 */
[----:B------:R1:W-:Y:S01]  /*05d0*/  STG.E desc[UR8][R14.64], R25 ;  /* 0x000000190e007986 */ /* 0x0003e2000c101908 */
[C---:B0-----:R-:W-:Y:S01]  /*05e0*/  IADD3 R23, PT, PT, R5.reuse, 0x2, RZ ;  /* 0x0000000205177810 */ /* 0x041fe20007ffe0ff */
[C---:B-1----:R-:W-:Y:S01]  /*05f0*/  IMAD.WIDE.U32 R14, R5.reuse, 0x4, R12 ;  /* 0x00000004050e7825 */ /* 0x042fe200078e000c */
[----:B------:R-:W-:-:S03]  /*0600*/  IADD3 R25, PT, PT, R5, 0x3, RZ ;  /* 0x0000000305197810 */ /* 0x000fc60007ffe0ff */
[--C-:B------:R-:W-:Y:S01]  /*0610*/  IMAD.WIDE.U32 R18, R27, 0x4, R12.reuse ;  /* 0x000000041b127825 */ /* 0x100fe200078e000c */
[----:B------:R0:W-:Y:S01]  /*0620*/  STG.E desc[UR8][R14.64], R9 ;  /* 0x000000090e007986 */ /* 0x0001e2000c101908 */
[----:B------:R-:W-:Y:S02]  /*0630*/  IADD3 R27, PT, PT, R5, 0x4, RZ ;  /* 0x00000004051b7810 */ /* 0x000fe40007ffe0ff */
[----:B------:R-:W-:Y:S01]  /*0640*/  IADD3 R6, PT, PT, R6, 0x10, RZ ;  /* 0x0000001006067810 */ /* 0x000fe20007ffe0ff */
[----:B0-----:R-:W-:-:S04]  /*0650*/  IMAD.WIDE.U32 R14, R23, 0x4, R12 ;  /* 0x00000004170e7825 */ /* 0x001fc800078e000c */
[----:B------:R-:W-:Y:S01]  /*0660*/  IMAD.WIDE.U32 R22, R25, 0x4, R12 ;  /* 0x0000000419167825 */ /* 0x000fe200078e000c */
[C---:B------:R-:W-:Y:S02]  /*0670*/  IADD3 R29, PT, PT, R5.reuse, 0x6, RZ ;  /* 0x00000006051d7810 */ /* 0x040fe40007ffe0ff */
[----:B------:R-:W-:Y:S02]  /*0680*/  ISETP.NE.AND P1, PT, R6, RZ, PT ;  /* 0x000000ff0600720c */ /* 0x000fe40003f25270 */
[C---:B------:R-:W-:Y:S01]  /*0690*/  IADD3 R25, PT, PT, R5.reuse, 0x8, RZ ;  /* 0x0000000805197810 */ /* 0x040fe20007ffe0ff */
[----:B------:R-:W-:Y:S01]  /*06a0*/  VIADD R4, R4, 0x10 ;  /* 0x0000001004047836 */ /* 0x000fe20000000000 */
[----:B---3--:R0:W-:Y:S04]  /*06b0*/  STG.E desc[UR8][R18.64], R21 ;  /* 0x0000001512007986 */ /* 0x0081e8000c101908 */
[----:B----4-:R-:W-:Y:S01]  /*06c0*/  STG.E desc[UR8][R14.64], R24 ;  /* 0x000000180e007986 */ /* 0x010fe2000c101908 */
        /* <DEDUP_REMOVED lines=15> */
.L_x_37:
        /* <DEDUP_REMOVED lines=15> */
[C---:B------:R-:W-:Y:S02]  /*08b0*/  IADD3 R19, PT, PT, R9.reuse, 0x6, RZ ;  /* 0x0000000609137810 */ /* 0x040fe40007ffe0ff */
[C---:B------:R-:W-:Y:S01]  /*08c0*/  IADD3 R21, PT, PT, R9.reuse, 0x7, RZ ;  /* 0x0000000709157810 */ /* 0x040fe20007ffe0ff */
[----:B0-----:R-:W-:-:S04]  /*08d0*/  IMAD.WIDE.U32 R4, R9, 0x4, R6 ;  /* 0x0000000409047825 */ /* 0x001fc800078e0006 */
[--C-:B------:R-:W-:Y:S01]  /*08e0*/  IMAD.WIDE.U32 R10, R11, 0x4, R6.reuse ;  /* 0x000000040b0a7825 */ /* 0x100fe200078e0006 */
[----:B------:R0:W3:Y:S03]  /*08f0*/  LDG.E.CONSTANT R2, desc[UR8][R4.64] ;  /* 0x0000000804027981 */ /* 0x0000e6000c1e9900 */
[----:B------:R-:W-:-:S04]  /*0900*/  IMAD.WIDE.U32 R12, R13, 0x4, R6 ;  /* 0x000000040d0c7825 */ /* 0x000fc800078e0006 */
[----:B------:R-:W-:-:S04]  /*0910*/  IMAD.WIDE.U32 R14, R15, 0x4, R6 ;  /* 0x000000040f0e7825 */ /* 0x000fc800078e0006 */
[----:B------:R-:W-:-:S04]  /*0920*/  IMAD.WIDE.U32 R22, R23, 0x4, R6 ;  /* 0x0000000417167825 */ /* 0x000fc800078e0006 */
[--C-:B------:R-:W-:Y:S02]  /*0930*/  IMAD.WIDE.U32 R8, R17, 0x4, R6.reuse ;  /* 0x0000000411087825 */ /* 0x100fe400078e0006 */
[----:B------:R-:W4:Y:S02]  /*0940*/  LDG.E.CONSTANT R17, desc[UR8][R10.64] ;  /* 0x000000080a117981 */ /* 0x000f24000c1e9900 */
[--C-:B0-----:R-:W-:Y:S02]  /*0950*/  IMAD.WIDE.U32 R4, R19, 0x4, R6.reuse ;  /* 0x0000000413047825 */ /* 0x101fe400078e0006 */
[----:B------:R0:W5:Y:S02]  /*0960*/  LDG.E.CONSTANT R19, desc[UR8][R12.64] ;  /* 0x000000080c137981 */ /* 0x000164000c1e9900 */
[----:B------:R-:W-:Y:S02]  /*0970*/  IMAD.WIDE.U32 R6, R21, 0x4, R6 ;  /* 0x0000000415067825 */ /* 0x000fe400078e0006 */
[----:B------:R2:W5:Y:S04]  /*0980*/  LDG.E.CONSTANT R21, desc[UR8][R14.64] ;  /* 0x000000080e157981 */ /* 0x000568000c1e9900 */
[----:B------:R-:W5:Y:S04]  /*0990*/  LDG.E.CONSTANT R23, desc[UR8][R22.64] ;  /* 0x0000000816177981 */ /* 0x000f68000c1e9900 */
[----:B------:R-:W5:Y:S04]  /*09a0*/  LDG.E.CONSTANT R27, desc[UR8][R8.64] ;  /* 0x00000008081b7981 */ /* 0x000f68000c1e9900 */
[----:B------:R2:W5:Y:S04]  /*09b0*/  LDG.E.CONSTANT R29, desc[UR8][R4.64] ;  /* 0x00000008041d7981 */ /* 0x000568000c1e9900 */
[----:B------:R2:W5:Y:S01]  /*09c0*/  LDG.E.CONSTANT R16, desc[UR8][R6.64] ;  /* 0x0000000806107981 */ /* 0x000562000c1e9900 */
[----:B-1----:R-:W-:-:S05]  /*09d0*/  IMAD R18, R0, UR5, R3 ;  /* 0x0000000500127c24 */ /* 0x002fca000f8e0203 */
[C---:B0-----:R-:W-:Y:S01]  /*09e0*/  IADD3 R13, PT, PT, R18.reuse, 0x1, RZ ;  /* 0x00000001120d7810 */ /* 0x041fe20007ffe0ff */
[C-C-:B--2---:R-:W-:Y:S01]  /*09f0*/  IMAD.WIDE.U32 R10, R18.reuse, 0x4, R24.reuse ;  /* 0x00000004120a7825 */ /* 0x144fe200078e0018 */
[C---:B------:R-:W-:Y:S02]  /*0a00*/  IADD3 R15, PT, PT, R18.reuse, 0x2, RZ ;  /* 0x00000002120f7810 */ /* 0x040fe40007ffe0ff */
[C---:B------:R-:W-:Y:S01]  /*0a10*/  IADD3 R12, PT, PT, R18.reuse, 0x3, RZ ;  /* 0x00000003120c7810 */ /* 0x040fe20007ffe0ff */
[C---:B------:R-:W-:Y:S01]  /*0a20*/  VIADD R14, R18.reuse, 0x4 ;  /* 0x00000004120e7836 */ /* 0x040fe20000000000 */
[C---:B------:R-:W-:Y:S01]  /*0a30*/  IADD3 R20, PT, PT, R18.reuse, 0x5, RZ ;  /* 0x0000000512147810 */ /* 0x040fe20007ffe0ff */
[--C-:B------:R-:W-:Y:S01]  /*0a40*/  IMAD.WIDE.U32 R4, R13, 0x4, R24.reuse ;  /* 0x000000040d047825 */ /* 0x100fe200078e0018 */
[C---:B------:R-:W-:Y:S02]  /*0a50*/  IADD3 R22, PT, PT, R18.reuse, 0x6, RZ ;  /* 0x0000000612167810 */ /* 0x040fe40007ffe0ff */
[----:B------:R-:W-:Y:S01]  /*0a60*/  IADD3 R18, PT, PT, R18, 0x7, RZ ;  /* 0x0000000712127810 */ /* 0x000fe20007ffe0ff */
[----:B------:R-:W-:-:S04]  /*0a70*/  IMAD.WIDE.U32 R6, R15, 0x4, R24 ;  /* 0x000000040f067825 */ /* 0x000fc800078e0018 */
[----:B------:R-:W-:-:S04]  /*0a80*/  IMAD.WIDE.U32 R8, R12, 0x4, R24 ;  /* 0x000000040c087825 */ /* 0x000fc800078e0018 */
[--C-:B------:R-:W-:Y:S01]  /*0a90*/  IMAD.WIDE.U32 R12, R20, 0x4, R24.reuse ;  /* 0x00000004140c7825 */ /* 0x100fe200078e0018 */
[----:B------:R-:W-:Y:S01]  /*0aa0*/  IADD3 R3, PT, PT, R3, 0x8, RZ ;  /* 0x0000000803037810 */ /* 0x000fe20007ffe0ff */
[----:B---3--:R0:W-:Y:S02]  /*0ab0*/  STG.E desc[UR8][R10.64], R2 ;  /* 0x000000020a007986 */ /* 0x0081e4000c101908 */
[----:B0-----:R-:W-:-:S04]  /*0ac0*/  IMAD.WIDE.U32 R10, R14, 0x4, R24 ;  /* 0x000000040e0a7825 */ /* 0x001fc800078e0018 */
[--C-:B------:R-:W-:Y:S01]  /*0ad0*/  IMAD.WIDE.U32 R14, R22, 0x4, R24.reuse ;  /* 0x00000004160e7825 */ /* 0x100fe200078e0018 */
[----:B----4-:R1:W-:Y:S03]  /*0ae0*/  STG.E desc[UR8][R4.64], R17 ;  /* 0x0000001104007986 */ /* 0x0103e6000c101908 */
[----:B------:R-:W-:Y:S01]  /*0af0*/  IMAD.WIDE.U32 R24, R18, 0x4, R24 ;  /* 0x0000000412187825 */ /* 0x000fe200078e0018 */
[----:B-----5:R1:W-:Y:S04]  /*0b00*/  STG.E desc[UR8][R6.64], R19 ;  /* 0x0000001306007986 */ /* 0x0203e8000c101908 */
[----:B------:R1:W-:Y:S04]  /*0b10*/  STG.E desc[UR8][R8.64], R21 ;  /* 0x0000001508007986 */ /* 0x0003e8000c101908 */
[----:B------:R1:W-:Y:S04]  /*0b20*/  STG.E desc[UR8][R10.64], R23 ;  /* 0x000000170a007986 */ /* 0x0003e8000c101908 */
[----:B------:R1:W-:Y:S04]  /*0b30*/  STG.E desc[UR8][R12.64], R27 ;  /* 0x0000001b0c007986 */ /* 0x0003e8000c101908 */
[----:B------:R1:W-:Y:S04]  /*0b40*/  STG.E desc[UR8][R14.64], R29 ;  /* 0x0000001d0e007986 */ /* 0x0003e8000c101908 */
[----:B------:R1:W-:Y:S02]  /*0b50*/  STG.E desc[UR8][R24.64], R16 ;  /* 0x0000001018007986 */ /* 0x0003e4000c101908 */
.L_x_39:
        /* <DEDUP_REMOVED lines=22> */
[C---:B------:R-:W-:Y:S02]  /*0cc0*/  IADD3 R23, PT, PT, R9.reuse, 0x2, RZ ;  /* 0x0000000209177810 */ /* 0x040fe40007ffe0ff */
[C---:B------:R-:W-:Y:S01]  /*0cd0*/  IADD3 R25, PT, PT, R9.reuse, 0x3, RZ ;  /* 0x0000000309197810 */ /* 0x040fe20007ffe0ff */
[----:B-1----:R-:W-:-:S04]  /*0ce0*/  IMAD.WIDE.U32 R8, R9, 0x4, R4 ;  /* 0x0000000409087825 */ /* 0x002fc800078e0004 */
[----:B------:R-:W-:-:S04]  /*0cf0*/  IMAD.WIDE.U32 R6, R21, 0x4, R4 ;  /* 0x0000000415067825 */ /* 0x000fc800078e0004 */
[----:B---3--:R-:W-:-:S04]  /*0d00*/  IMAD.WIDE.U32 R10, R23, 0x4, R4 ;  /* 0x00000004170a7825 */ /* 0x008fc800078e0004 */
[----:B------:R-:W-:-:S04]  /*0d10*/  IMAD.WIDE.U32 R4, R25, 0x4, R4 ;  /* 0x0000000419047825 */ /* 0x000fc800078e0004 */
[----:B------:R-:W-:Y:S01]  /*0d20*/  VIADD R3, R3, 0x4 ;  /* 0x0000000403037836 */ /* 0x000fe20000000000 */
[----:B--2---:R2:W-:Y:S04]  /*0d30*/  STG.E desc[UR8][R8.64], R17 ;  /* 0x0000001108007986 */ /* 0x0045e8000c101908 */
[----:B----4-:R2:W-:Y:S04]  /*0d40*/  STG.E desc[UR8][R6.64], R19 ;  /* 0x0000001306007986 */ /* 0x0105e8000c101908 */
[----:B-----5:R2:W-:Y:S04]  /*0d50*/  STG.E desc[UR8][R10.64], R13 ;  /* 0x0000000d0a007986 */ /* 0x0205e8000c101908 */
[----:B------:R2:W-:Y:S02]  /*0d60*/  STG.E desc[UR8][R4.64], R15 ;  /* 0x0000000f04007986 */ /* 0x0005e4000c101908 */
.L_x_40:
[----:B------:R-:W-:Y:S05]  /*0d70*/  BRA.U !UP1, `(.L_x_36) ;  /* 0x00000001093c7547 */ /* 0x000fea000b800000 */
[----:B012---:R-:W0:Y:S01]  /*0d80*/  LDC.64 R6, c[0x0][0x380] ;  /* 0x0000e000ff067b82 */ /* 0x007e220000000a00 */
[----:B------:R-:W1:Y:S01]  /*0d90*/  LDCU UR6, c[0x0][0x398] ;  /* 0x00007300ff0677ac */ /* 0x000e620008000800 */
[----:B------:R-:W-:Y:S01]  /*0da0*/  IMAD R13, R0, UR7, R3 ;  /* 0x00000007000d7c24 */ /* 0x000fe2000f8e0203 */
[----:B------:R-:W-:-:S05]  /*0db0*/  UIADD3 UR5, UPT, UPT, -UR5, URZ, URZ ;  /* 0x000000ff05057290 */ /* 0x000fca000fffe1ff */
[----:B------:R-:W2:Y:S01]  /*0dc0*/  LDC.64 R8, c[0x0][0x388] ;  /* 0x0000e200ff087b82 */ /* 0x000ea20000000a00 */
[----:B-1----:R-:W-:-:S07]  /*0dd0*/  IMAD R11, R0, UR6, R3 ;  /* 0x00000006000b7c24 */ /* 0x002fce000f8e0203 */
.L_x_41:
[----:B0--3--:R-:W-:-:S06]  /*0de0*/  IMAD.WIDE.U32 R2, R13, 0x4, R6 ;  /* 0x000000040d027825 */ /* 0x009fcc00078e0006 */
[----:B------:R-:W3:Y:S01]  /*0df0*/  LDG.E.CONSTANT R3, desc[UR8][R2.64] ;  /* 0x0000000802037981 */ /* 0x000ee2000c1e9900 */
[C---:B--2---:R-:W-:Y:S01]  /*0e00*/  IMAD.WIDE.U32 R4, R11.reuse, 0x4, R8 ;  /* 0x000000040b047825 */ /* 0x044fe200078e0008 */
[----:B------:R-:W-:Y:S01]  /*0e10*/  UIADD3 UR5, UPT, UPT, UR5, 0x1, URZ ;  /* 0x0000000105057890 */ /* 0x000fe2000fffe0ff */
[----:B------:R-:W-:Y:S02]  /*0e20*/  IADD3 R11, PT, PT, R11, 0x1, RZ ;  /* 0x000000010b0b7810 */ /* 0x000fe40007ffe0ff */
[----:B------:R-:W-:Y:S01]  /*0e30*/  IADD3 R13, PT, PT, R13, 0x1, RZ ;  /* 0x000000010d0d7810 */ /* 0x000fe20007ffe0ff */
[----:B------:R-:W-:Y:S01]  /*0e40*/  UISETP.NE.AND UP0, UPT, UR5, URZ, UPT ;  /* 0x000000ff0500728c */ /* 0x000fe2000bf05270 */
[----:B---3--:R3:W-:Y:S08]  /*0e50*/  STG.E desc[UR8][R4.64], R3 ;  /* 0x0000000304007986 */ /* 0x0087f0000c101908 */
[----:B------:R-:W-:Y:S05]  /*0e60*/  BRA.U UP0, `(.L_x_41) ;  /* 0xfffffffd00dc7547 */ /* 0x000fea000b83ffff */
.L_x_36:
[----:B-123--:R-:W1:Y:S01]  /*0e70*/  LDC R5, c[0x0][0x398] ;  /* 0x0000e600ff057b82 */ /* 0x00ee620000000800 */
[----:B------:R-:W1:Y:S02]  /*0e80*/  LDCU UR5, c[0x0][0x394] ;  /* 0x00007280ff0577ac */ /* 0x000e640008000800 */
[----:B-1----:R-:W-:-:S13]  /*0e90*/  ISETP.LE.U32.AND P0, PT, R5, UR5, PT ;  /* 0x0000000505007c0c */ /* 0x002fda000bf03070 */
[----:B------:R-:W-:Y:S05]  /*0ea0*/  @P0 EXIT ;  /* 0x000000000000094d */ /* 0x000fea0003800000 */
[C---:B------:R-:W-:Y:S02]  /*0eb0*/  IADD3 R2, PT, PT, -R5.reuse, UR5, RZ ;  /* 0x0000000505027c10 */ /* 0x040fe4000fffe1ff */
[----:B------:R-:W-:Y:S02]  /*0ec0*/  IADD3 R4, PT, PT, R5, -UR5, RZ ;  /* 0x8000000505047c10 */ /* 0x000fe4000fffe0ff */
        /* <DEDUP_REMOVED lines=8> */
.L_x_43:
[C---:B-1----:R-:W-:Y:S01]  /*0f50*/  IADD3 R19, PT, PT, R7.reuse, 0x1, RZ ;  /* 0x0000000107137810 */ /* 0x042fe20007ffe0ff */
[C-C-:B0-----:R-:W-:Y:S01]  /*0f60*/  IMAD.WIDE.U32 R16, R7.reuse, 0x4, R2.reuse ;  /* 0x0000000407107825 */ /* 0x141fe200078e0002 */
[----:B------:R-:W-:Y:S01]  /*0f70*/  IADD3 R6, PT, PT, R6, 0x8, RZ ;  /* 0x0000000806067810 */ /* 0x000fe20007ffe0ff */
[----:B------:R-:W-:Y:S01]  /*0f80*/  UIADD3 UR4, UPT, UPT, UR4, 0x8, URZ ;  /* 0x0000000804047890 */ /* 0x000fe2000fffe0ff */
[----:B------:R-:W-:Y:S01]  /*0f90*/  IADD3 R21, PT, PT, R7, 0x2, RZ ;  /* 0x0000000207157810 */ /* 0x000fe20007ffe0ff */
[--C-:B------:R-:W-:Y:S01]  /*0fa0*/  IMAD.WIDE.U32 R18, R19, 0x4, R2.reuse ;  /* 0x0000000413127825 */ /* 0x100fe200078e0002 */
[C---:B------:R-:W-:Y:S02]  /*0fb0*/  IADD3 R11, PT, PT, R7.reuse, 0x3, RZ ;  /* 0x00000003070b7810 */ /* 0x040fe40007ffe0ff */
[----:B------:R-:W-:Y:S01]  /*0fc0*/  IADD3 R13, PT, PT, R7, 0x4, RZ ;  /* 0x00000004070d7810 */ /* 0x000fe20007ffe0ff */
[----:B------:R-:W-:Y:S01]  /*0fd0*/  IMAD.WIDE.U32 R20, R21, 0x4, R2 ;  /* 0x0000000415147825 */ /* 0x000fe200078e0002 */
[----:B------:R-:W-:-:S02]  /*0fe0*/  MOV R8, 0x3f800000 ;  /* 0x3f80000000087802 */ /* 0x000fc40000000f00 */
[C---:B------:R-:W-:Y:S01]  /*0ff0*/  IADD3 R15, PT, PT, R7.reuse, 0x5, RZ ;  /* 0x00000005070f7810 */ /* 0x040fe20007ffe0ff */
[----:B------:R-:W-:Y:S01]  /*1000*/  VIADD R23, R7, 0x6 ;  /* 0x0000000607177836 */ /* 0x000fe20000000000 */
[----:B------:R-:W-:Y:S01]  /*1010*/  ISETP.NE.AND P0, PT, R6, RZ, PT ;  /* 0x000000ff0600720c */ /* 0x000fe20003f05270 */
[--C-:B------:R-:W-:Y:S01]  /*1020*/  IMAD.WIDE.U32 R10, R11, 0x4, R2.reuse ;  /* 0x000000040b0a7825 */ /* 0x100fe200078e0002 */
[C---:B------:R-:W-:Y:S01]  /*1030*/  IADD3 R25, PT, PT, R7.reuse, 0x7, RZ ;  /* 0x0000000707197810 */ /* 0x040fe20007ffe0ff */
[----:B------:R0:W-:Y:S01]  /*1040*/  STG.E desc[UR8][R16.64], R8 ;  /* 0x0000000810007986 */ /* 0x0001e2000c101908 */
[----:B------:R-:W-:Y:S01]  /*1050*/  IADD3 R7, PT, PT, R7, 0x8, RZ ;  /* 0x0000000807077810 */ /* 0x000fe20007ffe0ff */
[--C-:B------:R-:W-:Y:S02]  /*1060*/  IMAD.WIDE.U32 R12, R13, 0x4, R2.reuse ;  /* 0x000000040d0c7825 */ /* 0x100fe400078e0002 */
[----:B------:R1:W-:Y:S02]  /*1070*/  STG.E desc[UR8][R18.64], R8 ;  /* 0x0000000812007986 */ /* 0x0003e4000c101908 */
[----:B------:R-:W-:-:S02]  /*1080*/  IMAD.WIDE.U32 R14, R15, 0x4, R2 ;  /* 0x000000040f0e7825 */ /* 0x000fc400078e0002 */
[----:B------:R1:W-:Y:S02]  /*1090*/  STG.E desc[UR8][R20.64], R8 ;  /* 0x0000000814007986 */ /* 0x0003e4000c101908 */
[--C-:B0-----:R-:W-:Y:S02]  /*10a0*/  IMAD.WIDE.U32 R16, R23, 0x4, R2.reuse ;  /* 0x0000000417107825 */ /* 0x101fe400078e0002 */
[----:B------:R1:W-:Y:S02]  /*10b0*/  STG.E desc[UR8][R10.64], R8 ;  /* 0x000000080a007986 */ /* 0x0003e4000c101908 */
[----:B------:R-:W-:Y:S02]  /*10c0*/  IMAD.WIDE.U32 R22, R25, 0x4, R2 ;  /* 0x0000000419167825 */ /* 0x000fe400078e0002 */
[----:B------:R1:W-:Y:S04]  /*10d0*/  STG.E desc[UR8][R12.64], R8 ;  /* 0x000000080c007986 */ /* 0x0003e8000c101908 */
[----:B------:R1:W-:Y:S04]  /*10e0*/  STG.E desc[UR8][R14.64], R8 ;  /* 0x000000080e007986 */ /* 0x0003e8000c101908 */
[----:B------:R1:W-:Y:S04]  /*10f0*/  STG.E desc[UR8][R16.64], R8 ;  /* 0x0000000810007986 */ /* 0x0003e8000c101908 */
[----:B------:R1:W-:Y:S01]  /*1100*/  STG.E desc[UR8][R22.64], R8 ;  /* 0x0000000816007986 */ /* 0x0003e2000c101908 */
[----:B------:R-:W-:Y:S05]  /*1110*/  @P0 BRA `(.L_x_43) ;  /* 0xfffffffc008c0947 */ /* 0x000fea000383ffff */
[----:B------:R-:W-:-:S12]  /*1120*/  UIADD3 UR4, UPT, UPT, UR4, -0x3, URZ ;  /* 0xfffffffd04047890 */ /* 0x000fd8000fffe0ff */
.L_x_42:
[----:B------:R-:W-:-:S13]  /*1130*/  ISETP.NE.AND P0, PT, R9, RZ, PT ;  /* 0x000000ff0900720c */ /* 0x000fda0003f05270 */
[----:B------:R-:W-:Y:S05]  /*1140*/  @!P0 EXIT ;  /* 0x000000000000894d */ /* 0x000fea0003800000 */
[----:B------:R-:W-:Y:S02]  /*1150*/  ISETP.GE.U32.AND P0, PT, R9, 0x4, PT ;  /* 0x000000040900780c */ /* 0x000fe40003f06070 */
[----:B-1----:R-:W-:-:S04]  /*1160*/  LOP3.LUT R12, R4, 0x3, RZ, 0xc0, !PT ;  /* 0x00000003040c7812 */ /* 0x002fc800078ec0ff */
[----:B------:R-:W-:-:S07]  /*1170*/  ISETP.NE.AND P1, PT, R12, RZ, PT ;  /* 0x000000ff0c00720c */ /* 0x000fce0003f25270 */
[----:B------:R-:W-:Y:S06]  /*1180*/  @!P0 BRA `(.L_x_44) ;  /* 0x00000000003c8947 */ /* 0x000fec0003800000 */
[----:B------:R-:W0:Y:S01]  /*1190*/  LDC.64 R10, c[0x0][0x388] ;  /* 0x0000e200ff0a7b82 */ /* 0x000e220000000a00 */
[----:B------:R-:W-:Y:S02]  /*11a0*/  IMAD R3, R0, R5, UR4 ;  /* 0x0000000400037e24 */ /* 0x000fe4000f8e0205 */
[----:B------:R-:W-:Y:S01]  /*11b0*/  HFMA2 R15, -RZ, RZ, 1.875, 0 ;  /* 0x3f800000ff0f7431 */ /* 0x000fe200000001ff */
[----:B------:R-:W-:Y:S02]  /*11c0*/  UIADD3 UR4, UPT, UPT, UR4, 0x4, URZ ;  /* 0x0000000404047890 */ /* 0x000fe4000fffe0ff */
[C---:B------:R-:W-:Y:S02]  /*11d0*/  IADD3 R7, PT, PT, R3.reuse, 0x1, RZ ;  /* 0x0000000103077810 */ /* 0x040fe40007ffe0ff */
[C---:B------:R-:W-:Y:S02]  /*11e0*/  IADD3 R9, PT, PT, R3.reuse, 0x2, RZ ;  /* 0x0000000203097810 */ /* 0x040fe40007ffe0ff */
[C---:B------:R-:W-:Y:S01]  /*11f0*/  IADD3 R13, PT, PT, R3.reuse, 0x3, RZ ;  /* 0x00000003030d7810 */ /* 0x040fe20007ffe0ff */
[----:B0-----:R-:W-:-:S04]  /*1200*/  IMAD.WIDE.U32 R2, R3, 0x4, R10 ;  /* 0x0000000403027825 */ /* 0x001fc800078e000a */
[--C-:B------:R-:W-:Y:S01]  /*1210*/  IMAD.WIDE.U32 R6, R7, 0x4, R10.reuse ;  /* 0x0000000407067825 */ /* 0x100fe200078e000a */
[----:B------:R0:W-:Y:S03]  /*1220*/  STG.E desc[UR8][R2.64], R15 ;  /* 0x0000000f02007986 */ /* 0x0001e6000c101908 */
[--C-:B------:R-:W-:Y:S01]  /*1230*/  IMAD.WIDE.U32 R8, R9, 0x4, R10.reuse ;  /* 0x0000000409087825 */ /* 0x100fe200078e000a */
[----:B------:R0:W-:Y:S03]  /*1240*/  STG.E desc[UR8][R6.64], R15 ;  /* 0x0000000f06007986 */ /* 0x0001e6000c101908 */
[----:B------:R-:W-:Y:S01]  /*1250*/  IMAD.WIDE.U32 R10, R13, 0x4, R10 ;  /* 0x000000040d0a7825 */ /* 0x000fe200078e000a */
[----:B------:R0:W-:Y:S04]  /*1260*/  STG.E desc[UR8][R8.64], R15 ;  /* 0x0000000f08007986 */ /* 0x0001e8000c101908 */
[----:B------:R0:W-:Y:S02]  /*1270*/  STG.E desc[UR8][R10.64], R15 ;  /* 0x0000000f0a007986 */ /* 0x0001e4000c101908 */
.L_x_44:
[----:B------:R-:W-:Y:S05]  /*1280*/  @!P1 EXIT ;  /* 0x000000000000994d */ /* 0x000fea0003800000 */
[----:B------:R-:W-:Y:S02]  /*1290*/  ISETP.NE.AND P0, PT, R12, 0x1, PT ;  /* 0x000000010c00780c */ /* 0x000fe40003f05270 */
[----:B------:R-:W-:-:S04]  /*12a0*/  LOP3.LUT R4, R4, 0x1, RZ, 0xc0, !PT ;  /* 0x0000000104047812 */ /* 0x000fc800078ec0ff */
[----:B------:R-:W-:-:S07]  /*12b0*/  ISETP.NE.U32.AND P1, PT, R4, 0x1, PT ;  /* 0x000000010400780c */ /* 0x000fce0003f25070 */
[----:B------:R-:W-:Y:S06]  /*12c0*/  @!P0 BRA `(.L_x_45) ;  /* 0x0000000000248947 */ /* 0x000fec0003800000 */
[----:B0-----:R-:W0:Y:S01]  /*12d0*/  LDC.64 R2, c[0x0][0x388] ;  /* 0x0000e200ff027b82 */ /* 0x001e220000000a00 */
[----:B------:R-:W-:Y:S01]  /*12e0*/  IMAD R7, R0, R5, UR4 ;  /* 0x0000000400077e24 */ /* 0x000fe2000f8e0205 */
[----:B------:R-:W-:Y:S01]  /*12f0*/  MOV R9, 0x3f800000 ;  /* 0x3f80000000097802 */ /* 0x000fe20000000f00 */
[----:B------:R-:W-:-:S03]  /*1300*/  UIADD3 UR4, UPT, UPT, UR4, 0x2, URZ ;  /* 0x0000000204047890 */ /* 0x000fc6000fffe0ff */
[C---:B------:R-:W-:Y:S01]  /*1310*/  IADD3 R11, PT, PT, R7.reuse, 0x1, RZ ;  /* 0x00000001070b7810 */ /* 0x040fe20007ffe0ff */
[----:B0-----:R-:W-:-:S04]  /*1320*/  IMAD.WIDE.U32 R6, R7, 0x4, R2 ;  /* 0x0000000407067825 */ /* 0x001fc800078e0002 */
[----:B------:R-:W-:Y:S01]  /*1330*/  IMAD.WIDE.U32 R2, R11, 0x4, R2 ;  /* 0x000000040b027825 */ /* 0x000fe200078e0002 */
[----:B------:R1:W-:Y:S04]  /*1340*/  STG.E desc[UR8][R6.64], R9 ;  /* 0x0000000906007986 */ /* 0x0003e8000c101908 */
[----:B------:R1:W-:Y:S02]  /*1350*/  STG.E desc[UR8][R2.64], R9 ;  /* 0x0000000902007986 */ /* 0x0003e4000c101908 */
.L_x_45:
[----:B------:R-:W-:Y:S05]  /*1360*/  @P1 EXIT ;  /* 0x000000000000194d */ /* 0x000fea0003800000 */
[----:B01----:R-:W0:Y:S01]  /*1370*/  LDC.64 R2, c[0x0][0x388] ;  /* 0x0000e200ff027b82 */ /* 0x003e220000000a00 */
[----:B------:R-:W-:Y:S02]  /*1380*/  IMAD R5, R0, R5, UR4 ;  /* 0x0000000400057e24 */ /* 0x000fe4000f8e0205 */
[----:B------:R-:W-:Y:S02]  /*1390*/  HFMA2 R7, -RZ, RZ, 1.875, 0 ;  /* 0x3f800000ff077431 */ /* 0x000fe400000001ff */
[----:B0-----:R-:W-:-:S05]  /*13a0*/  IMAD.WIDE.U32 R2, R5, 0x4, R2 ;  /* 0x0000000405027825 */ /* 0x001fca00078e0002 */
[----:B------:R-:W-:Y:S01]  /*13b0*/  STG.E desc[UR8][R2.64], R7 ;  /* 0x0000000702007986 */ /* 0x000fe2000c101908 */
[----:B------:R-:W-:Y:S05]  /*13c0*/  EXIT ;  /* 0x000000000000794d */ /* 0x000fea0003800000 */
.L_x_46:
        /* <DEDUP_REMOVED lines=11> */
.L_x_51:


//--------------------- .nv.shared.reserved.0     --------------------------
	.section	.nv.shared.reserved.0,"aw",@nobits
	.weak		__nv_reservedSMEM_offset_0_alias
	.size		__nv_reservedSMEM_offset_0_alias, 0, 64
	.other		__nv_reservedSMEM_offset_0_alias,@"STO_CUDA_RESERVED_SHARED STV_DEFAULT"
__nv_reservedSMEM_offset_0_alias:
	.zero		0
	.zero		64


//--------------------- .nv.constant0._Z32convert_and_pad_direction_kernelPKfP6__halfjjj --------------------------
	.section	.nv.constant0._Z32convert_and_pad_direction_kernelPKfP6__halfjjj,"a",@progbits
	.sectionflags	@""
	.align	4
.nv.constant0._Z32convert_and_pad_direction_kernelPKfP6__halfjjj:
	.zero		924


//--------------------- .nv.constant0._Z28convert_float_to_half_kernelPKfP6__halfj --------------------------
	.section	.nv.constant0._Z28convert_float_to_half_kernelPKfP6__halfj,"a",@progbits
	.sectionflags	@""
	.align	4
.nv.constant0._Z28convert_float_to_half_kernelPKfP6__halfj:
	.zero		916


//--------------------- .nv.constant0._Z36concatenate_encodings_to_half_kernelPKfS0_P6__halfjjj --------------------------
	.section	.nv.constant0._Z36concatenate_encodings_to_half_kernelPKfS0_P6__halfjjj,"a",@progbits
	.sectionflags	@""
	.align	4
.nv.constant0._Z36concatenate_encodings_to_half_kernelPKfS0_P6__halfjjj:
	.zero		932


//--------------------- .nv.constant0._Z34concatenate_encodings_kernel_floatPKfS0_Pfjjj --------------------------
	.section	.nv.constant0._Z34concatenate_encodings_kernel_floatPKfS0_Pfjjj,"a",@progbits
	.sectionflags	@""
	.align	4
.nv.constant0._Z34concatenate_encodings_kernel_floatPKfS0_Pfjjj:
	.zero		932


//--------------------- .nv.constant0._Z26pad_direction_kernel_floatPKfPfjjj --------------------------
	.section	.nv.constant0._Z26pad_direction_kernel_floatPKfPfjjj,"a",@progbits
	.sectionflags	@""
	.align	4
.nv.constant0._Z26pad_direction_kernel_floatPKfPfjjj:
	.zero		924


//--------------------- SYMBOLS --------------------------

	.type		.nv.reservedSmem.offset0,@object
	.size		.nv.reservedSmem.offset0,0x4
